//
// Generated by NVIDIA NVVM Compiler
//
// Compiler Build ID: CL-36424714
// Cuda compilation tools, release 13.0, V13.0.88
// Based on NVVM 20.0.0
//

.version 9.0
.target sm_100
.address_size 64

	// .globl	_Z9histogramiPiiiS_
.extern .shared .align 16 .b8 temp[];

.visible .entry _Z9histogramiPiiiS_(
	.param .u32 _Z9histogramiPiiiS__param_0,
	.param .u64 .ptr .align 1 _Z9histogramiPiiiS__param_1,
	.param .u32 _Z9histogramiPiiiS__param_2,
	.param .u32 _Z9histogramiPiiiS__param_3,
	.param .u64 .ptr .align 1 _Z9histogramiPiiiS__param_4
)
{
	.reg .pred 	%p<40>;
	.reg .b32 	%r<221>;
	.reg .b64 	%rd<75>;

	ld.param.u32 	%r24, [_Z9histogramiPiiiS__param_0];
	ld.param.u64 	%rd6, [_Z9histogramiPiiiS__param_1];
	ld.param.u32 	%r25, [_Z9histogramiPiiiS__param_2];
	ld.param.u32 	%r26, [_Z9histogramiPiiiS__param_3];
	ld.param.u64 	%rd7, [_Z9histogramiPiiiS__param_4];
	cvta.to.global.u64 	%rd1, %rd7;
	cvta.to.global.u64 	%rd2, %rd6;
	setp.lt.s32 	%p1, %r24, 1;
	@%p1 bra 	$L__BB0_72;
	mov.u32 	%r35, %ntid.x;
	mov.u32 	%r36, %ctaid.x;
	mov.u32 	%r37, %tid.x;
	mad.lo.s32 	%r38, %r35, %r36, %r37;
	mul.lo.s32 	%r217, %r38, %r24;
	add.s32 	%r39, %r217, %r24;
	add.s32 	%r40, %r217, 1;
	max.s32 	%r41, %r39, %r40;
	sub.s32 	%r2, %r41, %r217;
	and.b32  	%r3, %r2, 15;
	sub.s32 	%r42, %r217, %r41;
	setp.gt.u32 	%p3, %r42, -16;
	@%p3 bra 	$L__BB0_37;
	add.s32 	%r215, %r217, 7;
	and.b32  	%r43, %r2, -16;
	neg.s32 	%r214, %r43;
$L__BB0_3:
	.pragma "nounroll";
	add.s32 	%r44, %r215, -7;
	setp.ge.s32 	%p4, %r44, %r25;
	mul.wide.s32 	%rd12, %r44, 4;
	add.s64 	%rd3, %rd2, %rd12;
	@%p4 bra 	$L__BB0_5;
	ld.global.u32 	%r46, [%rd3];
	mov.b32 	%r47, 0;
	// begin inline asm
	bfe.u32 %r45, %r46, %r47, %r26;
	// end inline asm
	mul.wide.s32 	%rd13, %r45, 4;
	add.s64 	%rd14, %rd1, %rd13;
	atom.global.add.u32 	%r49, [%rd14], 1;
$L__BB0_5:
	add.s32 	%r50, %r215, -6;
	setp.ge.s32 	%p5, %r50, %r25;
	@%p5 bra 	$L__BB0_7;
	ld.global.u32 	%r52, [%rd3+4];
	mov.b32 	%r53, 0;
	// begin inline asm
	bfe.u32 %r51, %r52, %r53, %r26;
	// end inline asm
	mul.wide.s32 	%rd15, %r51, 4;
	add.s64 	%rd16, %rd1, %rd15;
	atom.global.add.u32 	%r55, [%rd16], 1;
$L__BB0_7:
	add.s32 	%r56, %r215, -5;
	setp.ge.s32 	%p6, %r56, %r25;
	@%p6 bra 	$L__BB0_9;
	ld.global.u32 	%r58, [%rd3+8];
	mov.b32 	%r59, 0;
	// begin inline asm
	bfe.u32 %r57, %r58, %r59, %r26;
	// end inline asm
	mul.wide.s32 	%rd17, %r57, 4;
	add.s64 	%rd18, %rd1, %rd17;
	atom.global.add.u32 	%r61, [%rd18], 1;
$L__BB0_9:
	add.s32 	%r62, %r215, -4;
	setp.ge.s32 	%p7, %r62, %r25;
	@%p7 bra 	$L__BB0_11;
	ld.global.u32 	%r64, [%rd3+12];
	mov.b32 	%r65, 0;
	// begin inline asm
	bfe.u32 %r63, %r64, %r65, %r26;
	// end inline asm
	mul.wide.s32 	%rd19, %r63, 4;
	add.s64 	%rd20, %rd1, %rd19;
	atom.global.add.u32 	%r67, [%rd20], 1;
$L__BB0_11:
	add.s32 	%r68, %r215, -3;
	setp.ge.s32 	%p8, %r68, %r25;
	@%p8 bra 	$L__BB0_13;
	ld.global.u32 	%r70, [%rd3+16];
	mov.b32 	%r71, 0;
	// begin inline asm
	bfe.u32 %r69, %r70, %r71, %r26;
	// end inline asm
	mul.wide.s32 	%rd21, %r69, 4;
	add.s64 	%rd22, %rd1, %rd21;
	atom.global.add.u32 	%r73, [%rd22], 1;
$L__BB0_13:
	add.s32 	%r74, %r215, -2;
	setp.ge.s32 	%p9, %r74, %r25;
	@%p9 bra 	$L__BB0_15;
	ld.global.u32 	%r76, [%rd3+20];
	mov.b32 	%r77, 0;
	// begin inline asm
	bfe.u32 %r75, %r76, %r77, %r26;
	// end inline asm
	mul.wide.s32 	%rd23, %r75, 4;
	add.s64 	%rd24, %rd1, %rd23;
	atom.global.add.u32 	%r79, [%rd24], 1;
$L__BB0_15:
	add.s32 	%r80, %r215, -1;
	setp.ge.s32 	%p10, %r80, %r25;
	@%p10 bra 	$L__BB0_17;
	ld.global.u32 	%r82, [%rd3+24];
	mov.b32 	%r83, 0;
	// begin inline asm
	bfe.u32 %r81, %r82, %r83, %r26;
	// end inline asm
	mul.wide.s32 	%rd25, %r81, 4;
	add.s64 	%rd26, %rd1, %rd25;
	atom.global.add.u32 	%r85, [%rd26], 1;
$L__BB0_17:
	setp.ge.s32 	%p11, %r215, %r25;
	@%p11 bra 	$L__BB0_19;
	ld.global.u32 	%r87, [%rd3+28];
	mov.b32 	%r88, 0;
	// begin inline asm
	bfe.u32 %r86, %r87, %r88, %r26;
	// end inline asm
	mul.wide.s32 	%rd27, %r86, 4;
	add.s64 	%rd28, %rd1, %rd27;
	atom.global.add.u32 	%r90, [%rd28], 1;
$L__BB0_19:
	add.s32 	%r91, %r215, 1;
	setp.ge.s32 	%p12, %r91, %r25;
	@%p12 bra 	$L__BB0_21;
	ld.global.u32 	%r93, [%rd3+32];
	mov.b32 	%r94, 0;
	// begin inline asm
	bfe.u32 %r92, %r93, %r94, %r26;
	// end inline asm
	mul.wide.s32 	%rd29, %r92, 4;
	add.s64 	%rd30, %rd1, %rd29;
	atom.global.add.u32 	%r96, [%rd30], 1;
$L__BB0_21:
	add.s32 	%r97, %r215, 2;
	setp.ge.s32 	%p13, %r97, %r25;
	@%p13 bra 	$L__BB0_23;
	ld.global.u32 	%r99, [%rd3+36];
	mov.b32 	%r100, 0;
	// begin inline asm
	bfe.u32 %r98, %r99, %r100, %r26;
	// end inline asm
	mul.wide.s32 	%rd31, %r98, 4;
	add.s64 	%rd32, %rd1, %rd31;
	atom.global.add.u32 	%r102, [%rd32], 1;
$L__BB0_23:
	add.s32 	%r103, %r215, 3;
	setp.ge.s32 	%p14, %r103, %r25;
	@%p14 bra 	$L__BB0_25;
	ld.global.u32 	%r105, [%rd3+40];
	mov.b32 	%r106, 0;
	// begin inline asm
	bfe.u32 %r104, %r105, %r106, %r26;
	// end inline asm
	mul.wide.s32 	%rd33, %r104, 4;
	add.s64 	%rd34, %rd1, %rd33;
	atom.global.add.u32 	%r108, [%rd34], 1;
$L__BB0_25:
	add.s32 	%r109, %r215, 4;
	setp.ge.s32 	%p15, %r109, %r25;
	@%p15 bra 	$L__BB0_27;
	ld.global.u32 	%r111, [%rd3+44];
	mov.b32 	%r112, 0;
	// begin inline asm
	bfe.u32 %r110, %r111, %r112, %r26;
	// end inline asm
	mul.wide.s32 	%rd35, %r110, 4;
	add.s64 	%rd36, %rd1, %rd35;
	atom.global.add.u32 	%r114, [%rd36], 1;
$L__BB0_27:
	add.s32 	%r115, %r215, 5;
	setp.ge.s32 	%p16, %r115, %r25;
	@%p16 bra 	$L__BB0_29;
	ld.global.u32 	%r117, [%rd3+48];
	mov.b32 	%r118, 0;
	// begin inline asm
	bfe.u32 %r116, %r117, %r118, %r26;
	// end inline asm
	mul.wide.s32 	%rd37, %r116, 4;
	add.s64 	%rd38, %rd1, %rd37;
	atom.global.add.u32 	%r120, [%rd38], 1;
$L__BB0_29:
	add.s32 	%r121, %r215, 6;
	setp.ge.s32 	%p17, %r121, %r25;
	@%p17 bra 	$L__BB0_31;
	ld.global.u32 	%r123, [%rd3+52];
	mov.b32 	%r124, 0;
	// begin inline asm
	bfe.u32 %r122, %r123, %r124, %r26;
	// end inline asm
	mul.wide.s32 	%rd39, %r122, 4;
	add.s64 	%rd40, %rd1, %rd39;
	atom.global.add.u32 	%r126, [%rd40], 1;
$L__BB0_31:
	add.s32 	%r127, %r215, 7;
	setp.ge.s32 	%p18, %r127, %r25;
	@%p18 bra 	$L__BB0_33;
	ld.global.u32 	%r129, [%rd3+56];
	mov.b32 	%r130, 0;
	// begin inline asm
	bfe.u32 %r128, %r129, %r130, %r26;
	// end inline asm
	mul.wide.s32 	%rd41, %r128, 4;
	add.s64 	%rd42, %rd1, %rd41;
	atom.global.add.u32 	%r132, [%rd42], 1;
$L__BB0_33:
	add.s32 	%r133, %r215, 8;
	setp.ge.s32 	%p19, %r133, %r25;
	@%p19 bra 	$L__BB0_35;
	ld.global.u32 	%r135, [%rd3+60];
	mov.b32 	%r136, 0;
	// begin inline asm
	bfe.u32 %r134, %r135, %r136, %r26;
	// end inline asm
	mul.wide.s32 	%rd43, %r134, 4;
	add.s64 	%rd44, %rd1, %rd43;
	atom.global.add.u32 	%r138, [%rd44], 1;
$L__BB0_35:
	add.s32 	%r215, %r215, 16;
	add.s32 	%r214, %r214, 16;
	setp.eq.s32 	%p20, %r214, 0;
	@%p20 bra 	$L__BB0_36;
	bra.uni 	$L__BB0_3;
$L__BB0_36:
	add.s32 	%r217, %r215, -7;
$L__BB0_37:
	setp.eq.s32 	%p21, %r3, 0;
	@%p21 bra 	$L__BB0_74;
	and.b32  	%r13, %r2, 7;
	setp.lt.u32 	%p22, %r3, 8;
	@%p22 bra 	$L__BB0_56;
	setp.ge.s32 	%p23, %r217, %r25;
	mul.wide.s32 	%rd45, %r217, 4;
	add.s64 	%rd4, %rd2, %rd45;
	@%p23 bra 	$L__BB0_41;
	ld.global.u32 	%r140, [%rd4];
	mov.b32 	%r141, 0;
	// begin inline asm
	bfe.u32 %r139, %r140, %r141, %r26;
	// end inline asm
	mul.wide.s32 	%rd46, %r139, 4;
	add.s64 	%rd47, %rd1, %rd46;
	atom.global.add.u32 	%r143, [%rd47], 1;
$L__BB0_41:
	add.s32 	%r144, %r217, 1;
	setp.ge.s32 	%p24, %r144, %r25;
	@%p24 bra 	$L__BB0_43;
	ld.global.u32 	%r146, [%rd4+4];
	mov.b32 	%r147, 0;
	// begin inline asm
	bfe.u32 %r145, %r146, %r147, %r26;
	// end inline asm
	mul.wide.s32 	%rd48, %r145, 4;
	add.s64 	%rd49, %rd1, %rd48;
	atom.global.add.u32 	%r149, [%rd49], 1;
$L__BB0_43:
	add.s32 	%r150, %r217, 2;
	setp.ge.s32 	%p25, %r150, %r25;
	@%p25 bra 	$L__BB0_45;
	ld.global.u32 	%r152, [%rd4+8];
	mov.b32 	%r153, 0;
	// begin inline asm
	bfe.u32 %r151, %r152, %r153, %r26;
	// end inline asm
	mul.wide.s32 	%rd50, %r151, 4;
	add.s64 	%rd51, %rd1, %rd50;
	atom.global.add.u32 	%r155, [%rd51], 1;
$L__BB0_45:
	add.s32 	%r156, %r217, 3;
	setp.ge.s32 	%p26, %r156, %r25;
	@%p26 bra 	$L__BB0_47;
	ld.global.u32 	%r158, [%rd4+12];
	mov.b32 	%r159, 0;
	// begin inline asm
	bfe.u32 %r157, %r158, %r159, %r26;
	// end inline asm
	mul.wide.s32 	%rd52, %r157, 4;
	add.s64 	%rd53, %rd1, %rd52;
	atom.global.add.u32 	%r161, [%rd53], 1;
$L__BB0_47:
	add.s32 	%r162, %r217, 4;
	setp.ge.s32 	%p27, %r162, %r25;
	@%p27 bra 	$L__BB0_49;
	ld.global.u32 	%r164, [%rd4+16];
	mov.b32 	%r165, 0;
	// begin inline asm
	bfe.u32 %r163, %r164, %r165, %r26;
	// end inline asm
	mul.wide.s32 	%rd54, %r163, 4;
	add.s64 	%rd55, %rd1, %rd54;
	atom.global.add.u32 	%r167, [%rd55], 1;
$L__BB0_49:
	add.s32 	%r168, %r217, 5;
	setp.ge.s32 	%p28, %r168, %r25;
	@%p28 bra 	$L__BB0_51;
	ld.global.u32 	%r170, [%rd4+20];
	mov.b32 	%r171, 0;
	// begin inline asm
	bfe.u32 %r169, %r170, %r171, %r26;
	// end inline asm
	mul.wide.s32 	%rd56, %r169, 4;
	add.s64 	%rd57, %rd1, %rd56;
	atom.global.add.u32 	%r173, [%rd57], 1;
$L__BB0_51:
	add.s32 	%r174, %r217, 6;
	setp.ge.s32 	%p29, %r174, %r25;
	@%p29 bra 	$L__BB0_53;
	ld.global.u32 	%r176, [%rd4+24];
	mov.b32 	%r177, 0;
	// begin inline asm
	bfe.u32 %r175, %r176, %r177, %r26;
	// end inline asm
	mul.wide.s32 	%rd58, %r175, 4;
	add.s64 	%rd59, %rd1, %rd58;
	atom.global.add.u32 	%r179, [%rd59], 1;
$L__BB0_53:
	add.s32 	%r180, %r217, 7;
	setp.ge.s32 	%p30, %r180, %r25;
	@%p30 bra 	$L__BB0_55;
	ld.global.u32 	%r182, [%rd4+28];
	mov.b32 	%r183, 0;
	// begin inline asm
	bfe.u32 %r181, %r182, %r183, %r26;
	// end inline asm
	mul.wide.s32 	%rd60, %r181, 4;
	add.s64 	%rd61, %rd1, %rd60;
	atom.global.add.u32 	%r185, [%rd61], 1;
$L__BB0_55:
	add.s32 	%r217, %r217, 8;
$L__BB0_56:
	setp.eq.s32 	%p31, %r13, 0;
	@%p31 bra 	$L__BB0_74;
	and.b32  	%r16, %r2, 3;
	setp.lt.u32 	%p32, %r13, 4;
	@%p32 bra 	$L__BB0_67;
	setp.ge.s32 	%p33, %r217, %r25;
	mul.wide.s32 	%rd62, %r217, 4;
	add.s64 	%rd5, %rd2, %rd62;
	@%p33 bra 	$L__BB0_60;
	ld.global.u32 	%r187, [%rd5];
	mov.b32 	%r188, 0;
	// begin inline asm
	bfe.u32 %r186, %r187, %r188, %r26;
	// end inline asm
	mul.wide.s32 	%rd63, %r186, 4;
	add.s64 	%rd64, %rd1, %rd63;
	atom.global.add.u32 	%r190, [%rd64], 1;
$L__BB0_60:
	add.s32 	%r191, %r217, 1;
	setp.ge.s32 	%p34, %r191, %r25;
	@%p34 bra 	$L__BB0_62;
	ld.global.u32 	%r193, [%rd5+4];
	mov.b32 	%r194, 0;
	// begin inline asm
	bfe.u32 %r192, %r193, %r194, %r26;
	// end inline asm
	mul.wide.s32 	%rd65, %r192, 4;
	add.s64 	%rd66, %rd1, %rd65;
	atom.global.add.u32 	%r196, [%rd66], 1;
$L__BB0_62:
	add.s32 	%r197, %r217, 2;
	setp.ge.s32 	%p35, %r197, %r25;
	@%p35 bra 	$L__BB0_64;
	ld.global.u32 	%r199, [%rd5+8];
	mov.b32 	%r200, 0;
	// begin inline asm
	bfe.u32 %r198, %r199, %r200, %r26;
	// end inline asm
	mul.wide.s32 	%rd67, %r198, 4;
	add.s64 	%rd68, %rd1, %rd67;
	atom.global.add.u32 	%r202, [%rd68], 1;
$L__BB0_64:
	add.s32 	%r203, %r217, 3;
	setp.ge.s32 	%p36, %r203, %r25;
	@%p36 bra 	$L__BB0_66;
	ld.global.u32 	%r205, [%rd5+12];
	mov.b32 	%r206, 0;
	// begin inline asm
	bfe.u32 %r204, %r205, %r206, %r26;
	// end inline asm
	mul.wide.s32 	%rd69, %r204, 4;
	add.s64 	%rd70, %rd1, %rd69;
	atom.global.add.u32 	%r208, [%rd70], 1;
$L__BB0_66:
	add.s32 	%r217, %r217, 4;
$L__BB0_67:
	setp.eq.s32 	%p37, %r16, 0;
	@%p37 bra 	$L__BB0_74;
	neg.s32 	%r219, %r16;
$L__BB0_69:
	.pragma "nounroll";
	setp.ge.s32 	%p38, %r217, %r25;
	@%p38 bra 	$L__BB0_71;
	mul.wide.s32 	%rd71, %r217, 4;
	add.s64 	%rd72, %rd2, %rd71;
	ld.global.u32 	%r210, [%rd72];
	mov.b32 	%r211, 0;
	// begin inline asm
	bfe.u32 %r209, %r210, %r211, %r26;
	// end inline asm
	mul.wide.s32 	%rd73, %r209, 4;
	add.s64 	%rd74, %rd1, %rd73;
	atom.global.add.u32 	%r213, [%rd74], 1;
$L__BB0_71:
	add.s32 	%r217, %r217, 1;
	add.s32 	%r219, %r219, 1;
	setp.ne.s32 	%p39, %r219, 0;
	@%p39 bra 	$L__BB0_69;
	bra.uni 	$L__BB0_74;
$L__BB0_72:
	mov.u32 	%r27, %ntid.x;
	mov.u32 	%r28, %ctaid.x;
	mov.u32 	%r29, %tid.x;
	mad.lo.s32 	%r10, %r27, %r28, %r29;
	setp.ge.s32 	%p2, %r10, %r25;
	@%p2 bra 	$L__BB0_74;
	mul.wide.s32 	%rd8, %r10, 4;
	add.s64 	%rd9, %rd2, %rd8;
	ld.global.u32 	%r31, [%rd9];
	mov.b32 	%r32, 0;
	// begin inline asm
	bfe.u32 %r30, %r31, %r32, %r26;
	// end inline asm
	mul.wide.s32 	%rd10, %r30, 4;
	add.s64 	%rd11, %rd1, %rd10;
	atom.global.add.u32 	%r34, [%rd11], 1;
$L__BB0_74:
	ret;

}
	// .globl	_Z10prefixScanPiiS_
.visible .entry _Z10prefixScanPiiS_(
	.param .u64 .ptr .align 1 _Z10prefixScanPiiS__param_0,
	.param .u32 _Z10prefixScanPiiS__param_1,
	.param .u64 .ptr .align 1 _Z10prefixScanPiiS__param_2
)
{
	.reg .pred 	%p<6>;
	.reg .b32 	%r<21>;
	.reg .b64 	%rd<9>;

	ld.param.u64 	%rd1, [_Z10prefixScanPiiS__param_0];
	ld.param.u32 	%r6, [_Z10prefixScanPiiS__param_1];
	ld.param.u64 	%rd2, [_Z10prefixScanPiiS__param_2];
	mov.u32 	%r1, %tid.x;
	setp.ge.s32 	%p1, %r1, %r6;
	@%p1 bra 	$L__BB1_10;
	setp.eq.s32 	%p2, %r1, 0;
	shl.b32 	%r7, %r1, 2;
	mov.u32 	%r8, temp;
	add.s32 	%r2, %r8, %r7;
	@%p2 bra 	$L__BB1_3;
	add.s32 	%r9, %r1, -1;
	cvta.to.global.u64 	%rd3, %rd1;
	mul.wide.u32 	%rd4, %r9, 4;
	add.s64 	%rd5, %rd3, %rd4;
	ld.global.u32 	%r10, [%rd5];
	st.shared.u32 	[%r2], %r10;
	bra.uni 	$L__BB1_4;
$L__BB1_3:
	mov.b32 	%r11, 0;
	st.shared.u32 	[temp], %r11;
$L__BB1_4:
	bar.sync 	0;
	setp.lt.u32 	%p3, %r6, 2;
	@%p3 bra 	$L__BB1_9;
	mov.b32 	%r20, 1;
$L__BB1_6:
	sub.s32 	%r4, %r1, %r20;
	setp.lt.s32 	%p4, %r4, 1;
	@%p4 bra 	$L__BB1_8;
	shl.b32 	%r13, %r4, 2;
	add.s32 	%r15, %r8, %r13;
	ld.shared.u32 	%r16, [%r15];
	ld.shared.u32 	%r17, [%r2];
	add.s32 	%r18, %r17, %r16;
	st.shared.u32 	[%r2], %r18;
$L__BB1_8:
	bar.sync 	0;
	shl.b32 	%r20, %r20, 1;
	setp.lt.s32 	%p5, %r20, %r6;
	@%p5 bra 	$L__BB1_6;
$L__BB1_9:
	ld.shared.u32 	%r19, [%r2];
	cvta.to.global.u64 	%rd6, %rd2;
	mul.wide.u32 	%rd7, %r1, 4;
	add.s64 	%rd8, %rd6, %rd7;
	st.global.u32 	[%rd8], %r19;
$L__BB1_10:
	ret;

}
	// .globl	_Z7ReorderiPiiiS_S_
.visible .entry _Z7ReorderiPiiiS_S_(
	.param .u32 _Z7ReorderiPiiiS_S__param_0,
	.param .u64 .ptr .align 1 _Z7ReorderiPiiiS_S__param_1,
	.param .u32 _Z7ReorderiPiiiS_S__param_2,
	.param .u32 _Z7ReorderiPiiiS_S__param_3,
	.param .u64 .ptr .align 1 _Z7ReorderiPiiiS_S__param_4,
	.param .u64 .ptr .align 1 _Z7ReorderiPiiiS_S__param_5
)
{
	.reg .pred 	%p<12>;
	.reg .b32 	%r<64>;
	.reg .b64 	%rd<37>;

	ld.param.u32 	%r17, [_Z7ReorderiPiiiS_S__param_0];
	ld.param.u64 	%rd5, [_Z7ReorderiPiiiS_S__param_1];
	ld.param.u32 	%r18, [_Z7ReorderiPiiiS_S__param_2];
	ld.param.u32 	%r19, [_Z7ReorderiPiiiS_S__param_3];
	ld.param.u64 	%rd6, [_Z7ReorderiPiiiS_S__param_4];
	ld.param.u64 	%rd7, [_Z7ReorderiPiiiS_S__param_5];
	cvta.to.global.u64 	%rd1, %rd7;
	cvta.to.global.u64 	%rd2, %rd6;
	cvta.to.global.u64 	%rd3, %rd5;
	setp.lt.s32 	%p1, %r17, 1;
	@%p1 bra 	$L__BB2_16;
	mov.u32 	%r28, %ntid.x;
	mov.u32 	%r29, %ctaid.x;
	mov.u32 	%r30, %tid.x;
	mad.lo.s32 	%r31, %r28, %r29, %r30;
	mul.lo.s32 	%r1, %r31, %r17;
	add.s32 	%r2, %r1, %r17;
	add.s32 	%r32, %r1, 1;
	max.s32 	%r3, %r2, %r32;
	sub.s32 	%r33, %r3, %r1;
	and.b32  	%r4, %r33, 3;
	setp.eq.s32 	%p3, %r4, 0;
	mov.u32 	%r62, %r1;
	@%p3 bra 	$L__BB2_6;
	neg.s32 	%r60, %r4;
	mov.u32 	%r62, %r1;
$L__BB2_3:
	.pragma "nounroll";
	setp.ge.s32 	%p4, %r62, %r18;
	@%p4 bra 	$L__BB2_5;
	mul.wide.s32 	%rd14, %r62, 4;
	add.s64 	%rd15, %rd3, %rd14;
	ld.global.u32 	%r35, [%rd15];
	mov.b32 	%r36, 0;
	// begin inline asm
	bfe.u32 %r34, %r35, %r36, %r19;
	// end inline asm
	mul.wide.s32 	%rd16, %r34, 4;
	add.s64 	%rd17, %rd2, %rd16;
	atom.global.add.u32 	%r38, [%rd17], 1;
	mul.wide.s32 	%rd18, %r38, 4;
	add.s64 	%rd19, %rd1, %rd18;
	st.global.u32 	[%rd19], %r35;
$L__BB2_5:
	add.s32 	%r62, %r62, 1;
	add.s32 	%r60, %r60, 1;
	setp.ne.s32 	%p5, %r60, 0;
	@%p5 bra 	$L__BB2_3;
$L__BB2_6:
	sub.s32 	%r39, %r1, %r3;
	setp.gt.u32 	%p6, %r39, -4;
	@%p6 bra 	$L__BB2_18;
$L__BB2_7:
	setp.ge.s32 	%p7, %r62, %r18;
	mul.wide.s32 	%rd20, %r62, 4;
	add.s64 	%rd4, %rd3, %rd20;
	@%p7 bra 	$L__BB2_9;
	ld.global.u32 	%r41, [%rd4];
	mov.b32 	%r42, 0;
	// begin inline asm
	bfe.u32 %r40, %r41, %r42, %r19;
	// end inline asm
	mul.wide.s32 	%rd21, %r40, 4;
	add.s64 	%rd22, %rd2, %rd21;
	atom.global.add.u32 	%r44, [%rd22], 1;
	mul.wide.s32 	%rd23, %r44, 4;
	add.s64 	%rd24, %rd1, %rd23;
	st.global.u32 	[%rd24], %r41;
$L__BB2_9:
	add.s32 	%r12, %r62, 1;
	setp.ge.s32 	%p8, %r12, %r18;
	@%p8 bra 	$L__BB2_11;
	ld.global.u32 	%r46, [%rd4+4];
	mov.b32 	%r47, 0;
	// begin inline asm
	bfe.u32 %r45, %r46, %r47, %r19;
	// end inline asm
	mul.wide.s32 	%rd25, %r45, 4;
	add.s64 	%rd26, %rd2, %rd25;
	atom.global.add.u32 	%r49, [%rd26], 1;
	mul.wide.s32 	%rd27, %r49, 4;
	add.s64 	%rd28, %rd1, %rd27;
	st.global.u32 	[%rd28], %r46;
$L__BB2_11:
	add.s32 	%r13, %r12, 1;
	setp.ge.s32 	%p9, %r13, %r18;
	@%p9 bra 	$L__BB2_13;
	ld.global.u32 	%r51, [%rd4+8];
	mov.b32 	%r52, 0;
	// begin inline asm
	bfe.u32 %r50, %r51, %r52, %r19;
	// end inline asm
	mul.wide.s32 	%rd29, %r50, 4;
	add.s64 	%rd30, %rd2, %rd29;
	atom.global.add.u32 	%r54, [%rd30], 1;
	mul.wide.s32 	%rd31, %r54, 4;
	add.s64 	%rd32, %rd1, %rd31;
	st.global.u32 	[%rd32], %r51;
$L__BB2_13:
	add.s32 	%r14, %r13, 1;
	setp.ge.s32 	%p10, %r14, %r18;
	@%p10 bra 	$L__BB2_15;
	ld.global.u32 	%r56, [%rd4+12];
	mov.b32 	%r57, 0;
	// begin inline asm
	bfe.u32 %r55, %r56, %r57, %r19;
	// end inline asm
	mul.wide.s32 	%rd33, %r55, 4;
	add.s64 	%rd34, %rd2, %rd33;
	atom.global.add.u32 	%r59, [%rd34], 1;
	mul.wide.s32 	%rd35, %r59, 4;
	add.s64 	%rd36, %rd1, %rd35;
	st.global.u32 	[%rd36], %r56;
$L__BB2_15:
	add.s32 	%r62, %r14, 1;
	setp.lt.s32 	%p11, %r62, %r2;
	@%p11 bra 	$L__BB2_7;
	bra.uni 	$L__BB2_18;
$L__BB2_16:
	mov.u32 	%r20, %ntid.x;
	mov.u32 	%r21, %ctaid.x;
	mov.u32 	%r22, %tid.x;
	mad.lo.s32 	%r16, %r20, %r21, %r22;
	setp.ge.s32 	%p2, %r16, %r18;
	@%p2 bra 	$L__BB2_18;
	mul.wide.s32 	%rd8, %r16, 4;
	add.s64 	%rd9, %rd3, %rd8;
	ld.global.u32 	%r24, [%rd9];
	mov.b32 	%r25, 0;
	// begin inline asm
	bfe.u32 %r23, %r24, %r25, %r19;
	// end inline asm
	mul.wide.s32 	%rd10, %r23, 4;
	add.s64 	%rd11, %rd2, %rd10;
	atom.global.add.u32 	%r27, [%rd11], 1;
	mul.wide.s32 	%rd12, %r27, 4;
	add.s64 	%rd13, %rd1, %rd12;
	st.global.u32 	[%rd13], %r24;
$L__BB2_18:
	ret;

}


// ===== COMPILED SASS (sm_100) =====

	.target	sm_100

	.elftype	@"ET_EXEC"


//--------------------- .note.nv.tkinfo           --------------------------
	.section	.note.nv.tkinfo,"",@"SHT_NOTE"
	.sectionflags	@"SHF_NOTE_NV_TKINFO"
	.tkinfo
        /*0018*/ 	.word	0x00000002
        /*0030*/ 	.string	""
        /*0030*/ 	.string	"ptxas"
        /*0030*/ 	.string	"Cuda compilation tools, release 13.0, V13.0.88"
        /*0030*/ 	.string	"Build cuda_13.0.r13.0/compiler.36424714_0"
        /*0030*/ 	.string	"-arch sm_100 -m 64 "



//--------------------- .note.nv.cuinfo           --------------------------
	.section	.note.nv.cuinfo,"",@"SHT_NOTE"
	.sectionflags	@"SHF_NOTE_NV_CUINFO"
        /*0018*/ 	.short	0x0002
        /*001a*/ 	.short	0x0064
        /*001c*/ 	.short	0x0082
	.zero		2


//--------------------- .nv.info                  --------------------------
	.section	.nv.info,"",@"SHT_CUDA_INFO"
	.align	4


	//----- nvinfo : EIATTR_REGCOUNT
	.align		4
        /*0000*/ 	.byte	0x04, 0x2f
        /*0002*/ 	.short	(.L_1 - .L_0)
	.align		4
.L_0:
        /*0004*/ 	.word	index@(_Z9histogramiPiiiS_)
        /*0008*/ 	.word	0x0000001e


	//----- nvinfo : EIATTR_FRAME_SIZE
	.align		4
.L_1:
        /*000c*/ 	.byte	0x04, 0x11
        /*000e*/ 	.short	(.L_3 - .L_2)
	.align		4
.L_2:
        /*0010*/ 	.word	index@(_Z9histogramiPiiiS_)
        /*0014*/ 	.word	0x00000000


	//----- nvinfo : EIATTR_REGCOUNT
	.align		4
.L_3:
        /*0018*/ 	.byte	0x04, 0x2f
        /*001a*/ 	.short	(.L_5 - .L_4)
	.align		4
.L_4:
        /*001c*/ 	.word	index@(_Z10prefixScanPiiS_)
        /*0020*/ 	.word	0x0000000a


	//----- nvinfo : EIATTR_FRAME_SIZE
	.align		4
.L_5:
        /*0024*/ 	.byte	0x04, 0x11
        /*0026*/ 	.short	(.L_7 - .L_6)
	.align		4
.L_6:
        /*0028*/ 	.word	index@(_Z10prefixScanPiiS_)
        /*002c*/ 	.word	0x00000000


	//----- nvinfo : EIATTR_REGCOUNT
	.align		4
.L_7:
        /*0030*/ 	.byte	0x04, 0x2f
        /*0032*/ 	.short	(.L_9 - .L_8)
	.align		4
.L_8:
        /*0034*/ 	.word	index@(_Z7ReorderiPiiiS_S_)
        /*0038*/ 	.word	0x00000017


	//----- nvinfo : EIATTR_FRAME_SIZE
	.align		4
.L_9:
        /*003c*/ 	.byte	0x04, 0x11
        /*003e*/ 	.short	(.L_11 - .L_10)
	.align		4
.L_10:
        /*0040*/ 	.word	index@(_Z7ReorderiPiiiS_S_)
        /*0044*/ 	.word	0x00000000


	//----- nvinfo : EIATTR_MIN_STACK_SIZE
	.align		4
.L_11:
        /*0048*/ 	.byte	0x04, 0x12
        /*004a*/ 	.short	(.L_13 - .L_12)
	.align		4
.L_12:
        /*004c*/ 	.word	index@(_Z7ReorderiPiiiS_S_)
        /*0050*/ 	.word	0x00000000


	//----- nvinfo : EIATTR_MIN_STACK_SIZE
	.align		4
.L_13:
        /*0054*/ 	.byte	0x04, 0x12
        /*0056*/ 	.short	(.L_15 - .L_14)
	.align		4
.L_14:
        /*0058*/ 	.word	index@(_Z10prefixScanPiiS_)
        /*005c*/ 	.word	0x00000000


	//----- nvinfo : EIATTR_MIN_STACK_SIZE
	.align		4
.L_15:
        /*0060*/ 	.byte	0x04, 0x12
        /*0062*/ 	.short	(.L_17 - .L_16)
	.align		4
.L_16:
        /*0064*/ 	.word	index@(_Z9histogramiPiiiS_)
        /*0068*/ 	.word	0x00000000
.L_17:


//--------------------- .nv.compat                --------------------------
	.section	.nv.compat,"",@"SHT_CUDA_COMPAT_INFO"
	.align	4
        /*0000*/ 	.byte	0x02, 0x09, 0x00, 0x00, 0x02, 0x02, 0x01, 0x00, 0x02, 0x05, 0x05, 0x00, 0x03, 0x07, 0x01, 0x01
        /*0010*/ 	.byte	0x02, 0x03, 0x00, 0x00, 0x02, 0x06, 0x01, 0x00, 0x04, 0x0b, 0x08, 0x00, 0x09, 0x00, 0x00, 0x00
        /*0020*/ 	.byte	0x00, 0x00, 0x00, 0x00


//--------------------- .nv.info._Z7ReorderiPiiiS_S_ --------------------------
	.section	.nv.info._Z7ReorderiPiiiS_S_,"",@"SHT_CUDA_INFO"
	.sectionflags	@""
	.align	4


	//----- nvinfo : EIATTR_CUDA_API_VERSION
	.align		4
        /*0000*/ 	.byte	0x04, 0x37
        /*0002*/ 	.short	(.L_19 - .L_18)
.L_18:
        /*0004*/ 	.word	0x00000082


	//----- nvinfo : EIATTR_KPARAM_INFO
	.align		4
.L_19:
        /*0008*/ 	.byte	0x04, 0x17
        /*000a*/ 	.short	(.L_21 - .L_20)
.L_20:
        /*000c*/ 	.word	0x00000000
        /*0010*/ 	.short	0x0005
        /*0012*/ 	.short	0x0020
        /*0014*/ 	.byte	0x00, 0xf5, 0x21, 0x00


	//----- nvinfo : EIATTR_KPARAM_INFO
	.align		4
.L_21:
        /*0018*/ 	.byte	0x04, 0x17
        /*001a*/ 	.short	(.L_23 - .L_22)
.L_22:
        /*001c*/ 	.word	0x00000000
        /*0020*/ 	.short	0x0004
        /*0022*/ 	.short	0x0018
        /*0024*/ 	.byte	0x00, 0xf5, 0x21, 0x00


	//----- nvinfo : EIATTR_KPARAM_INFO
	.align		4
.L_23:
        /*0028*/ 	.byte	0x04, 0x17
        /*002a*/ 	.short	(.L_25 - .L_24)
.L_24:
        /*002c*/ 	.word	0x00000000
        /*0030*/ 	.short	0x0003
        /*0032*/ 	.short	0x0014
        /*0034*/ 	.byte	0x00, 0xf0, 0x11, 0x00


	//----- nvinfo : EIATTR_KPARAM_INFO
	.align		4
.L_25:
        /*0038*/ 	.byte	0x04, 0x17
        /*003a*/ 	.short	(.L_27 - .L_26)
.L_26:
        /*003c*/ 	.word	0x00000000
        /*0040*/ 	.short	0x0002
        /*0042*/ 	.short	0x0010
        /*0044*/ 	.byte	0x00, 0xf0, 0x11, 0x00


	//----- nvinfo : EIATTR_KPARAM_INFO
	.align		4
.L_27:
        /*0048*/ 	.byte	0x04, 0x17
        /*004a*/ 	.short	(.L_29 - .L_28)
.L_28:
        /*004c*/ 	.word	0x00000000
        /*0050*/ 	.short	0x0001
        /*0052*/ 	.short	0x0008
        /*0054*/ 	.byte	0x00, 0xf5, 0x21, 0x00


	//----- nvinfo : EIATTR_KPARAM_INFO
	.align		4
.L_29:
        /*0058*/ 	.byte	0x04, 0x17
        /*005a*/ 	.short	(.L_31 - .L_30)
.L_30:
        /*005c*/ 	.word	0x00000000
        /*0060*/ 	.short	0x0000
        /*0062*/ 	.short	0x0000
        /*0064*/ 	.byte	0x00, 0xf0, 0x11, 0x00


	//----- nvinfo : EIATTR_SPARSE_MMA_MASK
	.align		4
.L_31:
        /*0068*/ 	.byte	0x03, 0x50
        /*006a*/ 	.short	0x0000


	//----- nvinfo : EIATTR_MAXREG_COUNT
	.align		4
        /*006c*/ 	.byte	0x03, 0x1b
        /*006e*/ 	.short	0x00ff


	//----- nvinfo : EIATTR_MERCURY_ISA_VERSION
	.align		4
        /*0070*/ 	.byte	0x03, 0x5f
        /*0072*/ 	.short	0x0101


	//----- nvinfo : EIATTR_VRC_CTA_INIT_COUNT
	.align		4
        /*0074*/ 	.byte	0x02, 0x4a
	.zero		1
	.zero		1


	//----- nvinfo : EIATTR_EXIT_INSTR_OFFSETS
	.align		4
        /*0078*/ 	.byte	0x04, 0x1c
        /*007a*/ 	.short	(.L_33 - .L_32)


	//   ....[0]....
.L_32:
        /*007c*/ 	.word	0x00000340


	//   ....[1]....
        /*0080*/ 	.word	0x00000780


	//   ....[2]....
        /*0084*/ 	.word	0x000007f0


	//   ....[3]....
        /*0088*/ 	.word	0x00000900


	//----- nvinfo : EIATTR_CRS_STACK_SIZE
	.align		4
.L_33:
        /*008c*/ 	.byte	0x04, 0x1e
        /*008e*/ 	.short	(.L_35 - .L_34)
.L_34:
        /*0090*/ 	.word	0x00000000


	//----- nvinfo : EIATTR_CBANK_PARAM_SIZE
	.align		4
.L_35:
        /*0094*/ 	.byte	0x03, 0x19
        /*0096*/ 	.short	0x0028


	//----- nvinfo : EIATTR_PARAM_CBANK
	.align		4
        /*0098*/ 	.byte	0x04, 0x0a
        /*009a*/ 	.short	(.L_37 - .L_36)
	.align		4
.L_36:
        /*009c*/ 	.word	index@(.nv.constant0._Z7ReorderiPiiiS_S_)
        /*00a0*/ 	.short	0x0380
        /*00a2*/ 	.short	0x0028


	//----- nvinfo : EIATTR_SW_WAR
	.align		4
.L_37:
        /*00a4*/ 	.byte	0x04, 0x36
        /*00a6*/ 	.short	(.L_39 - .L_38)
.L_38:
        /*00a8*/ 	.word	0x00000008
.L_39:


//--------------------- .nv.info._Z10prefixScanPiiS_ --------------------------
	.section	.nv.info._Z10prefixScanPiiS_,"",@"SHT_CUDA_INFO"
	.sectionflags	@""
	.align	4


	//----- nvinfo : EIATTR_CUDA_API_VERSION
	.align		4
        /*0000*/ 	.byte	0x04, 0x37
        /*0002*/ 	.short	(.L_41 - .L_40)
.L_40:
        /*0004*/ 	.word	0x00000082


	//----- nvinfo : EIATTR_KPARAM_INFO
	.align		4
.L_41:
        /*0008*/ 	.byte	0x04, 0x17
        /*000a*/ 	.short	(.L_43 - .L_42)
.L_42:
        /*000c*/ 	.word	0x00000000
        /*0010*/ 	.short	0x0002
        /*0012*/ 	.short	0x0010
        /*0014*/ 	.byte	0x00, 0xf5, 0x21, 0x00


	//----- nvinfo : EIATTR_KPARAM_INFO
	.align		4
.L_43:
        /*0018*/ 	.byte	0x04, 0x17
        /*001a*/ 	.short	(.L_45 - .L_44)
.L_44:
        /*001c*/ 	.word	0x00000000
        /*0020*/ 	.short	0x0001
        /*0022*/ 	.short	0x0008
        /*0024*/ 	.byte	0x00, 0xf0, 0x11, 0x00


	//----- nvinfo : EIATTR_KPARAM_INFO
	.align		4
.L_45:
        /*0028*/ 	.byte	0x04, 0x17
        /*002a*/ 	.short	(.L_47 - .L_46)
.L_46:
        /*002c*/ 	.word	0x00000000
        /*0030*/ 	.short	0x0000
        /*0032*/ 	.short	0x0000
        /*0034*/ 	.byte	0x00, 0xf5, 0x21, 0x00


	//----- nvinfo : EIATTR_SPARSE_MMA_MASK
	.align		4
.L_47:
        /*0038*/ 	.byte	0x03, 0x50
        /*003a*/ 	.short	0x0000


	//----- nvinfo : EIATTR_MAXREG_COUNT
	.align		4
        /*003c*/ 	.byte	0x03, 0x1b
        /*003e*/ 	.short	0x00ff


	//----- nvinfo : EIATTR_NUM_BARRIERS
	.align		4
        /*0040*/ 	.byte	0x02, 0x4c
        /*0042*/ 	.byte	0x01
	.zero		1


	//----- nvinfo : EIATTR_MERCURY_ISA_VERSION
	.align		4
        /*0044*/ 	.byte	0x03, 0x5f
        /*0046*/ 	.short	0x0101


	//----- nvinfo : EIATTR_VRC_CTA_INIT_COUNT
	.align		4
        /*0048*/ 	.byte	0x02, 0x4a
	.zero		1
	.zero		1


	//----- nvinfo : EIATTR_EXIT_INSTR_OFFSETS
	.align		4
        /*004c*/ 	.byte	0x04, 0x1c
        /*004e*/ 	.short	(.L_49 - .L_48)


	//   ....[0]....
.L_48:
        /*0050*/ 	.word	0x00000040


	//   ....[1]....
        /*0054*/ 	.word	0x00000250


	//----- nvinfo : EIATTR_CBANK_PARAM_SIZE
	.align		4
.L_49:
        /*0058*/ 	.byte	0x03, 0x19
        /*005a*/ 	.short	0x0018


	//----- nvinfo : EIATTR_PARAM_CBANK
	.align		4
        /*005c*/ 	.byte	0x04, 0x0a
        /*005e*/ 	.short	(.L_51 - .L_50)
	.align		4
.L_50:
        /*0060*/ 	.word	index@(.nv.constant0._Z10prefixScanPiiS_)
        /*0064*/ 	.short	0x0380
        /*0066*/ 	.short	0x0018


	//----- nvinfo : EIATTR_SW_WAR
	.align		4
.L_51:
        /*0068*/ 	.byte	0x04, 0x36
        /*006a*/ 	.short	(.L_53 - .L_52)
.L_52:
        /*006c*/ 	.word	0x00000008
.L_53:


//--------------------- .nv.info._Z9histogramiPiiiS_ --------------------------
	.section	.nv.info._Z9histogramiPiiiS_,"",@"SHT_CUDA_INFO"
	.sectionflags	@""
	.align	4


	//----- nvinfo : EIATTR_CUDA_API_VERSION
	.align		4
        /*0000*/ 	.byte	0x04, 0x37
        /*0002*/ 	.short	(.L_55 - .L_54)
.L_54:
        /*0004*/ 	.word	0x00000082


	//----- nvinfo : EIATTR_KPARAM_INFO
	.align		4
.L_55:
        /*0008*/ 	.byte	0x04, 0x17
        /*000a*/ 	.short	(.L_57 - .L_56)
.L_56:
        /*000c*/ 	.word	0x00000000
        /*0010*/ 	.short	0x0004
        /*0012*/ 	.short	0x0018
        /*0014*/ 	.byte	0x00, 0xf5, 0x21, 0x00


	//----- nvinfo : EIATTR_KPARAM_INFO
	.align		4
.L_57:
        /*0018*/ 	.byte	0x04, 0x17
        /*001a*/ 	.short	(.L_59 - .L_58)
.L_58:
        /*001c*/ 	.word	0x00000000
        /*0020*/ 	.short	0x0003
        /*0022*/ 	.short	0x0014
        /*0024*/ 	.byte	0x00, 0xf0, 0x11, 0x00


	//----- nvinfo : EIATTR_KPARAM_INFO
	.align		4
.L_59:
        /*0028*/ 	.byte	0x04, 0x17
        /*002a*/ 	.short	(.L_61 - .L_60)
.L_60:
        /*002c*/ 	.word	0x00000000
        /*0030*/ 	.short	0x0002
        /*0032*/ 	.short	0x0010
        /*0034*/ 	.byte	0x00, 0xf0, 0x11, 0x00


	//----- nvinfo : EIATTR_KPARAM_INFO
	.align		4
.L_61:
        /*0038*/ 	.byte	0x04, 0x17
        /*003a*/ 	.short	(.L_63 - .L_62)
.L_62:
        /*003c*/ 	.word	0x00000000
        /*0040*/ 	.short	0x0001
        /*0042*/ 	.short	0x0008
        /*0044*/ 	.byte	0x00, 0xf5, 0x21, 0x00


	//----- nvinfo : EIATTR_KPARAM_INFO
	.align		4
.L_63:
        /*0048*/ 	.byte	0x04, 0x17
        /*004a*/ 	.short	(.L_65 - .L_64)
.L_64:
        /*004c*/ 	.word	0x00000000
        /*0050*/ 	.short	0x0000
        /*0052*/ 	.short	0x0000
        /*0054*/ 	.byte	0x00, 0xf0, 0x11, 0x00


	//----- nvinfo : EIATTR_SPARSE_MMA_MASK
	.align		4
.L_65:
        /*0058*/ 	.byte	0x03, 0x50
        /*005a*/ 	.short	0x0000


	//----- nvinfo : EIATTR_MAXREG_COUNT
	.align		4
        /*005c*/ 	.byte	0x03, 0x1b
        /*005e*/ 	.short	0x00ff


	//----- nvinfo : EIATTR_MERCURY_ISA_VERSION
	.align		4
        /*0060*/ 	.byte	0x03, 0x5f
        /*0062*/ 	.short	0x0101


	//----- nvinfo : EIATTR_VRC_CTA_INIT_COUNT
	.align		4
        /*0064*/ 	.byte	0x02, 0x4a
	.zero		1
	.zero		1


	//----- nvinfo : EIATTR_EXIT_INSTR_OFFSETS
	.align		4
        /*0068*/ 	.byte	0x04, 0x1c
        /*006a*/ 	.short	(.L_67 - .L_66)


	//   ....[0]....
.L_66:
        /*006c*/ 	.word	0x00002130


	//   ....[1]....
        /*0070*/ 	.word	0x000029f0


	//   ....[2]....
        /*0074*/ 	.word	0x00002e90


	//   ....[3]....
        /*0078*/ 	.word	0x00003010


	//   ....[4]....
        /*007c*/ 	.word	0x00003080


	//   ....[5]....
        /*0080*/ 	.word	0x00003160


	//----- nvinfo : EIATTR_CRS_STACK_SIZE
	.align		4
.L_67:
        /*0084*/ 	.byte	0x04, 0x1e
        /*0086*/ 	.short	(.L_69 - .L_68)
.L_68:
        /*0088*/ 	.word	0x00000000


	//----- nvinfo : EIATTR_CBANK_PARAM_SIZE
	.align		4
.L_69:
        /*008c*/ 	.byte	0x03, 0x19
        /*008e*/ 	.short	0x0020


	//----- nvinfo : EIATTR_PARAM_CBANK
	.align		4
        /*0090*/ 	.byte	0x04, 0x0a
        /*0092*/ 	.short	(.L_71 - .L_70)
	.align		4
.L_70:
        /*0094*/ 	.word	index@(.nv.constant0._Z9histogramiPiiiS_)
        /*0098*/ 	.short	0x0380
        /*009a*/ 	.short	0x0020


	//----- nvinfo : EIATTR_SW_WAR
	.align		4
.L_71:
        /*009c*/ 	.byte	0x04, 0x36
        /*009e*/ 	.short	(.L_73 - .L_72)
.L_72:
        /*00a0*/ 	.word	0x00000008
.L_73:


//--------------------- .nv.callgraph             --------------------------
	.section	.nv.callgraph,"",@"SHT_CUDA_CALLGRAPH"
	.align	4
	.sectionentsize	8
	.align		4
        /*0000*/ 	.word	0x00000000
	.align		4
        /*0004*/ 	.word	0xffffffff
	.align		4
        /*0008*/ 	.word	0x00000000
	.align		4
        /*000c*/ 	.word	0xfffffffe
	.align		4
        /*0010*/ 	.word	0x00000000
	.align		4
        /*0014*/ 	.word	0xfffffffd
	.align		4
        /*0018*/ 	.word	0x00000000
	.align		4
        /*001c*/ 	.word	0xfffffffc


//--------------------- .text._Z7ReorderiPiiiS_S_ --------------------------
	.section	.text._Z7ReorderiPiiiS_S_,"ax",@progbits
	.align	128
        .global         _Z7ReorderiPiiiS_S_
        .type           _Z7ReorderiPiiiS_S_,@function
        .size           _Z7ReorderiPiiiS_S_,(.L_x_121 - _Z7ReorderiPiiiS_S_)
        .other          _Z7ReorderiPiiiS_S_,@"STO_CUDA_ENTRY STV_DEFAULT"
_Z7ReorderiPiiiS_S_:
.text._Z7ReorderiPiiiS_S_:
[----:B------:R-:W-:Y:S01]  /*0000*/  LDC R1, c[0x0][0x37c] ;  /* 0x0000df00ff017b82 */ /* 0x000fe20000000800 */
[----:B------:R-:W0:Y:S01]  /*0010*/  LDCU UR7, c[0x0][0x380] ;  /* 0x00007000ff0777ac */ /* 0x000e220008000800 */
[----:B------:R-:W1:Y:S01]  /*0020*/  LDCU.64 UR4, c[0x0][0x358] ;  /* 0x00006b00ff0477ac */ /* 0x000e620008000a00 */
[----:B0-----:R-:W-:-:S09]  /*0030*/  UISETP.GE.AND UP0, UPT, UR7, 0x1, UPT ;  /* 0x000000010700788c */ /* 0x001fd2000bf06270 */
[----:B-1----:R-:W-:Y:S05]  /*0040*/  BRA.U !UP0, `(.L_x_0) ;  /* 0x0000000508d07547 */ /* 0x002fea000b800000 */
[----:B------:R-:W0:Y:S01]  /*0050*/  S2R R11, SR_CTAID.X ;  /* 0x00000000000b7919 */ /* 0x000e220000002500 */
[----:B------:R-:W0:Y:S01]  /*0060*/  LDCU UR6, c[0x0][0x360] ;  /* 0x00006c00ff0677ac */ /* 0x000e220008000800 */
[----:B------:R-:W-:Y:S01]  /*0070*/  BSSY.RECONVERGENT B0, `(.L_x_1) ;  /* 0x0000025000007945 */ /* 0x000fe20003800200 */
[----:B------:R-:W0:Y:S02]  /*0080*/  S2R R0, SR_TID.X ;  /* 0x0000000000007919 */ /* 0x000e240000002100 */
[----:B0-----:R-:W-:-:S04]  /*0090*/  IMAD R11, R11, UR6, R0 ;  /* 0x000000060b0b7c24 */ /* 0x001fc8000f8e0200 */
[----:B------:R-:W-:-:S04]  /*00a0*/  IMAD R11, R11, UR7, RZ ;  /* 0x000000070b0b7c24 */ /* 0x000fc8000f8e02ff */
[----:B------:R-:W-:Y:S02]  /*00b0*/  VIADD R0, R11, UR7 ;  /* 0x000000070b007c36 */ /* 0x000fe40008000000 */
[----:B------:R-:W-:-:S03]  /*00c0*/  IMAD.MOV.U32 R3, RZ, RZ, R11 ;  /* 0x000000ffff037224 */ /* 0x000fc600078e000b */
[----:B------:R-:W-:-:S05]  /*00d0*/  VIADDMNMX R10, R11, 0x1, R0, !PT ;  /* 0x000000010b0a7846 */ /* 0x000fca0007800100 */
[----:B------:R-:W-:-:S05]  /*00e0*/  IMAD.IADD R2, R10, 0x1, -R11 ;  /* 0x000000010a027824 */ /* 0x000fca00078e0a0b */
[----:B------:R-:W-:-:S13]  /*00f0*/  LOP3.LUT P0, R2, R2, 0x3, RZ, 0xc0, !PT ;  /* 0x0000000302027812 */ /* 0x000fda000780c0ff */
[----:B------:R-:W-:Y:S05]  /*0100*/  @!P0 BRA `(.L_x_2) ;  /* 0x00000000006c8947 */ /* 0x000fea0003800000 */
[----:B------:R-:W0:Y:S01]  /*0110*/  LDC R18, c[0x0][0x390] ;  /* 0x0000e400ff127b82 */ /* 0x000e220000000800 */
[----:B------:R-:W-:Y:S02]  /*0120*/  IMAD.MOV R2, RZ, RZ, -R2 ;  /* 0x000000ffff027224 */ /* 0x000fe400078e0a02 */
[----:B------:R-:W-:-:S05]  /*0130*/  IMAD.MOV.U32 R3, RZ, RZ, R11 ;  /* 0x000000ffff037224 */ /* 0x000fca00078e000b */
[----:B------:R-:W1:Y:S08]  /*0140*/  LDC R20, c[0x0][0x394] ;  /* 0x0000e500ff147b82 */ /* 0x000e700000000800 */
[----:B------:R-:W2:Y:S08]  /*0150*/  LDC.64 R4, c[0x0][0x398] ;  /* 0x0000e600ff047b82 */ /* 0x000eb00000000a00 */
[----:B------:R-:W3:Y:S08]  /*0160*/  LDC.64 R6, c[0x0][0x3a0] ;  /* 0x0000e800ff067b82 */ /* 0x000ef00000000a00 */
[----:B------:R-:W4:Y:S02]  /*0170*/  LDC.64 R8, c[0x0][0x388] ;  /* 0x0000e200ff087b82 */ /* 0x000f240000000a00 */
.L_x_5:
[----:B0-----:R-:W-:Y:S01]  /*0180*/  ISETP.GE.AND P0, PT, R3, R18, PT ;  /* 0x000000120300720c */ /* 0x001fe20003f06270 */
[----:B------:R-:W-:Y:S01]  /*0190*/  VIADD R2, R2, 0x1 ;  /* 0x0000000102027836 */ /* 0x000fe20000000000 */
[----:B------:R-:W-:Y:S04]  /*01a0*/  BSSY.RECONVERGENT B1, `(.L_x_3) ;  /* 0x000000f000017945 */ /* 0x000fe80003800200 */
[----:B------:R-:W-:-:S07]  /*01b0*/  ISETP.NE.AND P1, PT, R2, RZ, PT ;  /* 0x000000ff0200720c */ /* 0x000fce0003f25270 */
[----:B------:R-:W-:Y:S06]  /*01c0*/  @P0 BRA `(.L_x_4) ;  /* 0x0000000000300947 */ /* 0x000fec0003800000 */
[----:B----4-:R-:W-:-:S06]  /*01d0*/  IMAD.WIDE R12, R3, 0x4, R8 ;  /* 0x00000004030c7825 */ /* 0x010fcc00078e0208 */
[----:B------:R-:W4:Y:S01]  /*01e0*/  LDG.E R13, desc[UR4][R12.64] ;  /* 0x000000040c0d7981 */ /* 0x000f22000c1e1900 */
[----:B-1----:R-:W-:Y:S01]  /*01f0*/  PRMT R14, R20, 0x7604, RZ ;  /* 0x00007604140e7816 */ /* 0x002fe200000000ff */
[----:B------:R-:W-:-:S03]  /*0200*/  IMAD.MOV.U32 R19, RZ, RZ, 0x1 ;  /* 0x00000001ff137424 */ /* 0x000fc600078e00ff */
[--C-:B------:R-:W-:Y:S02]  /*0210*/  PRMT R16, RZ, 0x4, R14.reuse ;  /* 0x00000004ff107816 */ /* 0x100fe4000000000e */
[----:B------:R-:W-:Y:S02]  /*0220*/  PRMT R15, RZ, 0x5, R14 ;  /* 0x00000005ff0f7816 */ /* 0x000fe4000000000e */
[----:B----4-:R-:W-:-:S04]  /*0230*/  SHF.R.U32.HI R16, RZ, R16, R13 ;  /* 0x00000010ff107219 */ /* 0x010fc8000001160d */
[----:B------:R-:W-:-:S05]  /*0240*/  SGXT.U32 R15, R16, R15 ;  /* 0x0000000f100f721a */ /* 0x000fca0000000000 */
[----:B--2---:R-:W-:-:S06]  /*0250*/  IMAD.WIDE R14, R15, 0x4, R4 ;  /* 0x000000040f0e7825 */ /* 0x004fcc00078e0204 */
[----:B------:R-:W3:Y:S02]  /*0260*/  ATOMG.E.ADD.STRONG.GPU PT, R15, desc[UR4][R14.64], R19 ;  /* 0x800000130e0f79a8 */ /* 0x000ee400081ef104 */
[----:B---3--:R-:W-:-:S05]  /*0270*/  IMAD.WIDE R16, R15, 0x4, R6 ;  /* 0x000000040f107825 */ /* 0x008fca00078e0206 */
[----:B------:R0:W-:Y:S02]  /*0280*/  STG.E desc[UR4][R16.64], R13 ;  /* 0x0000000d10007986 */ /* 0x0001e4000c101904 */
.L_x_4:
[----:B------:R-:W-:Y:S05]  /*0290*/  BSYNC.RECONVERGENT B1 ;  /* 0x0000000000017941 */ /* 0x000fea0003800200 */
.L_x_3:
[----:B------:R-:W-:Y:S01]  /*02a0*/  VIADD R3, R3, 0x1 ;  /* 0x0000000103037836 */ /* 0x000fe20000000000 */
[----:B------:R-:W-:Y:S06]  /*02b0*/  @P1 BRA `(.L_x_5) ;  /* 0xfffffffc00b01947 */ /* 0x000fec000383ffff */
.L_x_2:
[----:B------:R-:W-:Y:S05]  /*02c0*/  BSYNC.RECONVERGENT B0 ;  /* 0x0000000000007941 */ /* 0x000fea0003800200 */
.L_x_1:
[----:B0-----:R-:W0:Y:S01]  /*02d0*/  LDC R16, c[0x0][0x394] ;  /* 0x0000e500ff107b82 */ /* 0x001e220000000800 */
[----:B------:R-:W-:-:S05]  /*02e0*/  IMAD.IADD R10, R11, 0x1, -R10 ;  /* 0x000000010b0a7824 */ /* 0x000fca00078e0a0a */
[----:B------:R-:W-:Y:S02]  /*02f0*/  ISETP.GT.U32.AND P0, PT, R10, -0x4, PT ;  /* 0xfffffffc0a00780c */ /* 0x000fe40003f04070 */
[----:B------:R-:W0:Y:S08]  /*0300*/  LDC R2, c[0x0][0x390] ;  /* 0x0000e400ff027b82 */ /* 0x000e300000000800 */
[----:B--2---:R-:W2:Y:S08]  /*0310*/  LDC.64 R4, c[0x0][0x398] ;  /* 0x0000e600ff047b82 */ /* 0x004eb00000000a00 */
[----:B---3--:R-:W3:Y:S08]  /*0320*/  LDC.64 R6, c[0x0][0x3a0] ;  /* 0x0000e800ff067b82 */ /* 0x008ef00000000a00 */
[----:B----4-:R-:W4:Y:S01]  /*0330*/  LDC.64 R8, c[0x0][0x388] ;  /* 0x0000e200ff087b82 */ /* 0x010f220000000a00 */
[----:B------:R-:W-:Y:S05]  /*0340*/  @P0 EXIT ;  /* 0x000000000000094d */ /* 0x000fea0003800000 */
.L_x_14:
[CC--:B0-----:R-:W-:Y:S01]  /*0350*/  ISETP.GE.AND P0, PT, R3.reuse, R2.reuse, PT ;  /* 0x000000020300720c */ /* 0x0c1fe20003f06270 */
[C---:B------:R-:W-:Y:S01]  /*0360*/  VIADD R11, R3.reuse, 0x1 ;  /* 0x00000001030b7836 */ /* 0x040fe20000000000 */
[----:B------:R-:W-:Y:S01]  /*0370*/  BSSY.RECONVERGENT B0, `(.L_x_6) ;  /* 0x0000013000007945 */ /* 0x000fe20003800200 */
[C---:B------:R-:W-:Y:S02]  /*0380*/  VIADD R13, R3.reuse, 0x2 ;  /* 0x00000002030d7836 */ /* 0x040fe40000000000 */
[----:B----4-:R-:W-:Y:S01]  /*0390*/  VIADD R15, R3, 0x3 ;  /* 0x00000003030f7836 */ /* 0x010fe20000000000 */
[-C--:B------:R-:W-:Y:S01]  /*03a0*/  ISETP.GE.AND P1, PT, R11, R2.reuse, PT ;  /* 0x000000020b00720c */ /* 0x080fe20003f26270 */
[----:B----4-:R-:W-:Y:S01]  /*03b0*/  IMAD.WIDE R10, R3, 0x4, R8 ;  /* 0x00000004030a7825 */ /* 0x010fe200078e0208 */
[-C--:B------:R-:W-:Y:S02]  /*03c0*/  ISETP.GE.AND P2, PT, R13, R2.reuse, PT ;  /* 0x000000020d00720c */ /* 0x080fe40003f46270 */
[----:B------:R-:W-:-:S03]  /*03d0*/  ISETP.GE.AND P3, PT, R15, R2, PT ;  /* 0x000000020f00720c */ /* 0x000fc60003f66270 */
[----:B------:R-:W-:Y:S10]  /*03e0*/  @P0 BRA `(.L_x_7) ;  /* 0x00000000002c0947 */ /* 0x000ff40003800000 */
[----:B------:R-:W4:Y:S01]  /*03f0*/  LDG.E R17, desc[UR4][R10.64] ;  /* 0x000000040a117981 */ /* 0x000f22000c1e1900 */
[----:B------:R-:W-:Y:S01]  /*0400*/  PRMT R12, R16, 0x7604, RZ ;  /* 0x00007604100c7816 */ /* 0x000fe200000000ff */
        /* <DEDUP_REMOVED lines=9> */
.L_x_7:
[----:B------:R-:W-:Y:S05]  /*04a0*/  BSYNC.RECONVERGENT B0 ;  /* 0x0000000000007941 */ /* 0x000fea0003800200 */
.L_x_6:
[----:B------:R-:W-:Y:S04]  /*04b0*/  BSSY.RECONVERGENT B0, `(.L_x_8) ;  /* 0x000000d000007945 */ /* 0x000fe80003800200 */
[----:B------:R-:W-:Y:S05]  /*04c0*/  @P1 BRA `(.L_x_9) ;  /* 0x00000000002c1947 */ /* 0x000fea0003800000 */
[----:B0-----:R-:W4:Y:S01]  /*04d0*/  LDG.E R17, desc[UR4][R10.64+0x4] ;  /* 0x000004040a117981 */ /* 0x001f22000c1e1900 */
        /* <DEDUP_REMOVED lines=10> */
.L_x_9:
[----:B------:R-:W-:Y:S05]  /*0580*/  BSYNC.RECONVERGENT B0 ;  /* 0x0000000000007941 */ /* 0x000fea0003800200 */
.L_x_8:
[----:B------:R-:W-:Y:S04]  /*0590*/  BSSY.RECONVERGENT B0, `(.L_x_10) ;  /* 0x000000d000007945 */ /* 0x000fe80003800200 */
[----:B------:R-:W-:Y:S05]  /*05a0*/  @P2 BRA `(.L_x_11) ;  /* 0x00000000002c2947 */ /* 0x000fea0003800000 */
[----:B0---4-:R-:W4:Y:S01]  /*05b0*/  LDG.E R17, desc[UR4][R10.64+0x8] ;  /* 0x000008040a117981 */ /* 0x011f22000c1e1900 */
        /* <DEDUP_REMOVED lines=10> */
.L_x_11:
[----:B------:R-:W-:Y:S05]  /*0660*/  BSYNC.RECONVERGENT B0 ;  /* 0x0000000000007941 */ /* 0x000fea0003800200 */
.L_x_10:
[----:B------:R-:W-:Y:S04]  /*0670*/  BSSY.RECONVERGENT B0, `(.L_x_12) ;  /* 0x000000d000007945 */ /* 0x000fe80003800200 */
[----:B------:R-:W-:Y:S05]  /*0680*/  @P3 BRA `(.L_x_13) ;  /* 0x00000000002c3947 */ /* 0x000fea0003800000 */
[----:B------:R-:W5:Y:S01]  /*0690*/  LDG.E R11, desc[UR4][R10.64+0xc] ;  /* 0x00000c040a0b7981 */ /* 0x000f62000c1e1900 */
[----:B------:R-:W-:Y:S01]  /*06a0*/  PRMT R12, R16, 0x7604, RZ ;  /* 0x00007604100c7816 */ /* 0x000fe200000000ff */
[----:B0---4-:R-:W-:-:S03]  /*06b0*/  IMAD.MOV.U32 R17, RZ, RZ, 0x1 ;  /* 0x00000001ff117424 */ /* 0x011fc600078e00ff */
[--C-:B------:R-:W-:Y:S02]  /*06c0*/  PRMT R14, RZ, 0x4, R12.reuse ;  /* 0x00000004ff0e7816 */ /* 0x100fe4000000000c */
[----:B------:R-:W-:Y:S02]  /*06d0*/  PRMT R13, RZ, 0x5, R12 ;  /* 0x00000005ff0d7816 */ /* 0x000fe4000000000c */
[----:B-----5:R-:W-:-:S04]  /*06e0*/  SHF.R.U32.HI R14, RZ, R14, R11 ;  /* 0x0000000eff0e7219 */ /* 0x020fc8000001160b */
[----:B------:R-:W-:-:S05]  /*06f0*/  SGXT.U32 R13, R14, R13 ;  /* 0x0000000d0e0d721a */ /* 0x000fca0000000000 */
[----:B--2---:R-:W-:-:S06]  /*0700*/  IMAD.WIDE R12, R13, 0x4, R4 ;  /* 0x000000040d0c7825 */ /* 0x004fcc00078e0204 */
[----:B------:R-:W3:Y:S02]  /*0710*/  ATOMG.E.ADD.STRONG.GPU PT, R13, desc[UR4][R12.64], R17 ;  /* 0x800000110c0d79a8 */ /* 0x000ee400081ef104 */
[----:B---3--:R-:W-:-:S05]  /*0720*/  IMAD.WIDE R14, R13, 0x4, R6 ;  /* 0x000000040d0e7825 */ /* 0x008fca00078e0206 */
[----:B------:R0:W-:Y:S02]  /*0730*/  STG.E desc[UR4][R14.64], R11 ;  /* 0x0000000b0e007986 */ /* 0x0001e4000c101904 */
.L_x_13:
[----:B------:R-:W-:Y:S05]  /*0740*/  BSYNC.RECONVERGENT B0 ;  /* 0x0000000000007941 */ /* 0x000fea0003800200 */
.L_x_12:
[----:B------:R-:W-:-:S05]  /*0750*/  VIADD R3, R3, 0x4 ;  /* 0x0000000403037836 */ /* 0x000fca0000000000 */
[----:B------:R-:W-:-:S13]  /*0760*/  ISETP.GE.AND P0, PT, R3, R0, PT ;  /* 0x000000000300720c */ /* 0x000fda0003f06270 */
[----:B------:R-:W-:Y:S05]  /*0770*/  @!P0 BRA `(.L_x_14) ;  /* 0xfffffff800f48947 */ /* 0x000fea000383ffff */
[----:B------:R-:W-:Y:S05]  /*0780*/  EXIT ;  /* 0x000000000000794d */ /* 0x000fea0003800000 */
.L_x_0:
[----:B------:R-:W0:Y:S01]  /*0790*/  S2R R5, SR_CTAID.X ;  /* 0x0000000000057919 */ /* 0x000e220000002500 */
[----:B------:R-:W0:Y:S01]  /*07a0*/  LDCU UR6, c[0x0][0x360] ;  /* 0x00006c00ff0677ac */ /* 0x000e220008000800 */
[----:B------:R-:W0:Y:S01]  /*07b0*/  S2R R0, SR_TID.X ;  /* 0x0000000000007919 */ /* 0x000e220000002100 */
[----:B------:R-:W1:Y:S01]  /*07c0*/  LDCU UR7, c[0x0][0x390] ;  /* 0x00007200ff0777ac */ /* 0x000e620008000800 */
[----:B0-----:R-:W-:-:S05]  /*07d0*/  IMAD R5, R5, UR6, R0 ;  /* 0x0000000605057c24 */ /* 0x001fca000f8e0200 */
[----:B-1----:R-:W-:-:S13]  /*07e0*/  ISETP.GE.AND P0, PT, R5, UR7, PT ;  /* 0x0000000705007c0c */ /* 0x002fda000bf06270 */
[----:B------:R-:W-:Y:S05]  /*07f0*/  @P0 EXIT ;  /* 0x000000000000094d */ /* 0x000fea0003800000 */
[----:B------:R-:W0:Y:S08]  /*0800*/  LDC.64 R2, c[0x0][0x388] ;  /* 0x0000e200ff027b82 */ /* 0x000e300000000a00 */
[----:B------:R-:W1:Y:S01]  /*0810*/  LDC R0, c[0x0][0x394] ;  /* 0x0000e500ff007b82 */ /* 0x000e620000000800 */
[----:B0-----:R-:W-:-:S07]  /*0820*/  IMAD.WIDE R2, R5, 0x4, R2 ;  /* 0x0000000405027825 */ /* 0x001fce00078e0202 */
[----:B------:R-:W0:Y:S01]  /*0830*/  LDC.64 R4, c[0x0][0x398] ;  /* 0x0000e600ff047b82 */ /* 0x000e220000000a00 */
[----:B------:R2:W3:Y:S01]  /*0840*/  LDG.E R7, desc[UR4][R2.64] ;  /* 0x0000000402077981 */ /* 0x0004e2000c1e1900 */
[----:B------:R-:W-:Y:S01]  /*0850*/  IMAD.MOV.U32 R11, RZ, RZ, 0x1 ;  /* 0x00000001ff0b7424 */ /* 0x000fe200078e00ff */
[----:B-1----:R-:W-:-:S04]  /*0860*/  PRMT R0, R0, 0x7604, RZ ;  /* 0x0000760400007816 */ /* 0x002fc800000000ff */
[--C-:B------:R-:W-:Y:S02]  /*0870*/  PRMT R6, RZ, 0x4, R0.reuse ;  /* 0x00000004ff067816 */ /* 0x100fe40000000000 */
[----:B------:R-:W-:Y:S01]  /*0880*/  PRMT R9, RZ, 0x5, R0 ;  /* 0x00000005ff097816 */ /* 0x000fe20000000000 */
[----:B--2---:R-:W1:Y:S01]  /*0890*/  LDC.64 R2, c[0x0][0x3a0] ;  /* 0x0000e800ff027b82 */ /* 0x004e620000000a00 */
[----:B---3--:R-:W-:-:S04]  /*08a0*/  SHF.R.U32.HI R6, RZ, R6, R7 ;  /* 0x00000006ff067219 */ /* 0x008fc80000011607 */
[----:B------:R-:W-:-:S05]  /*08b0*/  SGXT.U32 R9, R6, R9 ;  /* 0x000000090609721a */ /* 0x000fca0000000000 */
[----:B0-----:R-:W-:-:S06]  /*08c0*/  IMAD.WIDE R4, R9, 0x4, R4 ;  /* 0x0000000409047825 */ /* 0x001fcc00078e0204 */
[----:B------:R-:W1:Y:S02]  /*08d0*/  ATOMG.E.ADD.STRONG.GPU PT, R5, desc[UR4][R4.64], R11 ;  /* 0x8000000b040579a8 */ /* 0x000e6400081ef104 */
[----:B-1----:R-:W-:-:S05]  /*08e0*/  IMAD.WIDE R2, R5, 0x4, R2 ;  /* 0x0000000405027825 */ /* 0x002fca00078e0202 */
[----:B------:R-:W-:Y:S01]  /*08f0*/  STG.E desc[UR4][R2.64], R7 ;  /* 0x0000000702007986 */ /* 0x000fe2000c101904 */
[----:B------:R-:W-:Y:S05]  /*0900*/  EXIT ;  /* 0x000000000000794d */ /* 0x000fea0003800000 */
.L_x_15:
[----:B------:R-:W-:-:S00]  /*0910*/  BRA `(.L_x_15) ;  /* 0xfffffffc00fc7947 */ /* 0x000fc0000383ffff */
[----:B------:R-:W-:-:S00]  /*0920*/  NOP ;  /* 0x0000000000007918 */ /* 0x000fc00000000000 */
        /* <DEDUP_REMOVED lines=13> */
.L_x_121:


//--------------------- .text._Z10prefixScanPiiS_ --------------------------
	.section	.text._Z10prefixScanPiiS_,"ax",@progbits
	.align	128
        .global         _Z10prefixScanPiiS_
        .type           _Z10prefixScanPiiS_,@function
        .size           _Z10prefixScanPiiS_,(.L_x_122 - _Z10prefixScanPiiS_)
        .other          _Z10prefixScanPiiS_,@"STO_CUDA_ENTRY STV_DEFAULT"
_Z10prefixScanPiiS_:
.text._Z10prefixScanPiiS_:
[----:B------:R-:W-:Y:S01]  /*0000*/  LDC R1, c[0x0][0x37c] ;  /* 0x0000df00ff017b82 */ /* 0x000fe20000000800 */
[----:B------:R-:W0:Y:S01]  /*0010*/  S2R R7, SR_TID.X ;  /* 0x0000000000077919 */ /* 0x000e220000002100 */
[----:B------:R-:W0:Y:S02]  /*0020*/  LDCU UR8, c[0x0][0x388] ;  /* 0x00007100ff0877ac */ /* 0x000e240008000800 */
[----:B0-----:R-:W-:-:S13]  /*0030*/  ISETP.GE.AND P0, PT, R7, UR8, PT ;  /* 0x0000000807007c0c */ /* 0x001fda000bf06270 */
[----:B------:R-:W-:Y:S05]  /*0040*/  @P0 EXIT ;  /* 0x000000000000094d */ /* 0x000fea0003800000 */
[----:B------:R-:W-:Y:S01]  /*0050*/  ISETP.NE.AND P0, PT, R7, RZ, PT ;  /* 0x000000ff0700720c */ /* 0x000fe20003f05270 */
[----:B------:R-:W0:-:S12]  /*0060*/  LDCU.64 UR6, c[0x0][0x358] ;  /* 0x00006b00ff0677ac */ /* 0x000e180008000a00 */
[----:B------:R-:W1:Y:S01]  /*0070*/  @P0 LDC.64 R2, c[0x0][0x380] ;  /* 0x0000e000ff020b82 */ /* 0x000e620000000a00 */
[----:B------:R-:W-:-:S04]  /*0080*/  @P0 VIADD R5, R7, 0xffffffff ;  /* 0xffffffff07050836 */ /* 0x000fc80000000000 */
[----:B-1----:R-:W-:-:S06]  /*0090*/  @P0 IMAD.WIDE.U32 R2, R5, 0x4, R2 ;  /* 0x0000000405020825 */ /* 0x002fcc00078e0002 */
[----:B0-----:R-:W2:Y:S01]  /*00a0*/  @P0 LDG.E R3, desc[UR6][R2.64] ;  /* 0x0000000602030981 */ /* 0x001ea2000c1e1900 */
[----:B------:R-:W0:Y:S01]  /*00b0*/  S2UR UR5, SR_CgaCtaId ;  /* 0x00000000000579c3 */ /* 0x000e220000008800 */
[----:B------:R-:W-:Y:S01]  /*00c0*/  UMOV UR4, 0x400 ;  /* 0x0000040000047882 */ /* 0x000fe20000000000 */
[----:B------:R-:W-:Y:S02]  /*00d0*/  UISETP.GE.U32.AND UP0, UPT, UR8, 0x2, UPT ;  /* 0x000000020800788c */ /* 0x000fe4000bf06070 */
[----:B0-----:R-:W-:-:S06]  /*00e0*/  ULEA UR4, UR5, UR4, 0x18 ;  /* 0x0000000405047291 */ /* 0x001fcc000f8ec0ff */
[----:B------:R-:W-:-:S05]  /*00f0*/  LEA R0, R7, UR4, 0x2 ;  /* 0x0000000407007c11 */ /* 0x000fca000f8e10ff */
[----:B--2---:R0:W-:Y:S04]  /*0100*/  @P0 STS [R0], R3 ;  /* 0x0000000300000388 */ /* 0x0041e80000000800 */
[----:B------:R-:W-:Y:S01]  /*0110*/  @!P0 STS [UR4], RZ ;  /* 0x000000ffff008988 */ /* 0x000fe20008000804 */
[----:B------:R-:W-:Y:S06]  /*0120*/  BAR.SYNC.DEFER_BLOCKING 0x0 ;  /* 0x0000000000007b1d */ /* 0x000fec0000010000 */
[----:B------:R-:W-:Y:S05]  /*0130*/  BRA.U !UP0, `(.L_x_16) ;  /* 0x0000000108347547 */ /* 0x000fea000b800000 */
[----:B------:R-:W1:Y:S01]  /*0140*/  LDCU UR8, c[0x0][0x388] ;  /* 0x00007100ff0877ac */ /* 0x000e620008000800 */
[----:B------:R-:W-:-:S05]  /*0150*/  UMOV UR5, 0x1 ;  /* 0x0000000100057882 */ /* 0x000fca0000000000 */
.L_x_17:
[----:B------:R-:W-:Y:S01]  /*0160*/  VIADD R2, R7, -UR5 ;  /* 0x8000000507027c36 */ /* 0x000fe20008000000 */
[----:B------:R-:W-:-:S04]  /*0170*/  USHF.L.U32 UR5, UR5, 0x1, URZ ;  /* 0x0000000105057899 */ /* 0x000fc800080006ff */
[----:B------:R-:W-:Y:S01]  /*0180*/  ISETP.GE.AND P0, PT, R2, 0x1, PT ;  /* 0x000000010200780c */ /* 0x000fe20003f06270 */
[----:B-1----:R-:W-:-:S12]  /*0190*/  UISETP.GE.AND UP0, UPT, UR5, UR8, UPT ;  /* 0x000000080500728c */ /* 0x002fd8000bf06270 */
[----:B------:R-:W-:Y:S01]  /*01a0*/  @P0 LEA R2, R2, UR4, 0x2 ;  /* 0x0000000402020c11 */ /* 0x000fe2000f8e10ff */
[----:B0-2---:R-:W-:Y:S05]  /*01b0*/  @P0 LDS R3, [R0] ;  /* 0x0000000000030984 */ /* 0x005fea0000000800 */
[----:B------:R-:W0:Y:S02]  /*01c0*/  @P0 LDS R2, [R2] ;  /* 0x0000000002020984 */ /* 0x000e240000000800 */
[----:B0-----:R-:W-:-:S05]  /*01d0*/  @P0 IMAD.IADD R3, R2, 0x1, R3 ;  /* 0x0000000102030824 */ /* 0x001fca00078e0203 */
[----:B------:R2:W-:Y:S01]  /*01e0*/  @P0 STS [R0], R3 ;  /* 0x0000000300000388 */ /* 0x0005e20000000800 */
[----:B------:R-:W-:Y:S06]  /*01f0*/  BAR.SYNC.DEFER_BLOCKING 0x0 ;  /* 0x0000000000007b1d */ /* 0x000fec0000010000 */
[----:B------:R-:W-:Y:S05]  /*0200*/  BRA.U !UP0, `(.L_x_17) ;  /* 0xfffffffd08d47547 */ /* 0x000fea000b83ffff */
.L_x_16:
[----:B------:R-:W1:Y:S01]  /*0210*/  LDS R5, [R0] ;  /* 0x0000000000057984 */ /* 0x000e620000000800 */
[----:B0-2---:R-:W0:Y:S02]  /*0220*/  LDC.64 R2, c[0x0][0x390] ;  /* 0x0000e400ff027b82 */ /* 0x005e240000000a00 */
[----:B0-----:R-:W-:-:S05]  /*0230*/  IMAD.WIDE.U32 R2, R7, 0x4, R2 ;  /* 0x0000000407027825 */ /* 0x001fca00078e0002 */
[----:B-1----:R-:W-:Y:S01]  /*0240*/  STG.E desc[UR6][R2.64], R5 ;  /* 0x0000000502007986 */ /* 0x002fe2000c101906 */
[----:B------:R-:W-:Y:S05]  /*0250*/  EXIT ;  /* 0x000000000000794d */ /* 0x000fea0003800000 */
.L_x_18:
        /* <DEDUP_REMOVED lines=10> */
.L_x_122:


//--------------------- .text._Z9histogramiPiiiS_ --------------------------
	.section	.text._Z9histogramiPiiiS_,"ax",@progbits
	.align	128
        .global         _Z9histogramiPiiiS_
        .type           _Z9histogramiPiiiS_,@function
        .size           _Z9histogramiPiiiS_,(.L_x_123 - _Z9histogramiPiiiS_)
        .other          _Z9histogramiPiiiS_,@"STO_CUDA_ENTRY STV_DEFAULT"
_Z9histogramiPiiiS_:
.text._Z9histogramiPiiiS_:
        /* <DEDUP_REMOVED lines=11> */
[----:B------:R-:W-:-:S05]  /*00b0*/  VIADD R0, R3, 0x1 ;  /* 0x0000000103007836 */ /* 0x000fca0000000000 */
[----:B------:R-:W-:-:S05]  /*00c0*/  VIADDMNMX R0, R3, UR7, R0, !PT ;  /* 0x0000000703007c46 */ /* 0x000fca000f800100 */
[----:B------:R-:W-:Y:S02]  /*00d0*/  IMAD.IADD R2, R3, 0x1, -R0 ;  /* 0x0000000103027824 */ /* 0x000fe400078e0a00 */
[----:B------:R-:W-:-:S03]  /*00e0*/  IMAD.IADD R0, R0, 0x1, -R3 ;  /* 0x0000000100007824 */ /* 0x000fc600078e0a03 */
[----:B------:R-:W-:Y:S02]  /*00f0*/  ISETP.GT.U32.AND P0, PT, R2, -0x10, PT ;  /* 0xfffffff00200780c */ /* 0x000fe40003f04070 */
[----:B------:R-:W-:-:S11]  /*0100*/  LOP3.LUT R14, R0, 0xf, RZ, 0xc0, !PT ;  /* 0x0000000f000e7812 */ /* 0x000fd600078ec0ff */
[----:B------:R-:W-:Y:S05]  /*0110*/  @P0 BRA `(.L_x_21) ;  /* 0x0000001c00fc0947 */ /* 0x000fea0003800000 */
[----:B------:R-:W0:Y:S01]  /*0120*/  LDC R4, c[0x0][0x390] ;  /* 0x0000e400ff047b82 */ /* 0x000e220000000800 */
[----:B------:R-:W-:Y:S01]  /*0130*/  VIADD R5, R3, 0x7 ;  /* 0x0000000703057836 */ /* 0x000fe20000000000 */
[----:B------:R-:W-:Y:S01]  /*0140*/  LOP3.LUT R8, R0, 0xfffffff0, RZ, 0xc0, !PT ;  /* 0xfffffff000087812 */ /* 0x000fe200078ec0ff */
[----:B------:R-:W-:Y:S02]  /*0150*/  BSSY.RECONVERGENT B1, `(.L_x_22) ;  /* 0x0000029000017945 */ /* 0x000fe40003800200 */
[C---:B------:R-:W-:Y:S02]  /*0160*/  VIADD R9, R5.reuse, 0xfffffffa ;  /* 0xfffffffa05097836 */ /* 0x040fe40000000000 */
[C---:B------:R-:W-:Y:S01]  /*0170*/  VIADD R11, R5.reuse, 0xfffffffb ;  /* 0xfffffffb050b7836 */ /* 0x040fe20000000000 */
[----:B------:R-:W1:Y:S01]  /*0180*/  LDC.64 R6, c[0x0][0x388] ;  /* 0x0000e200ff067b82 */ /* 0x000e620000000a00 */
[C---:B------:R-:W-:Y:S02]  /*0190*/  VIADD R17, R5.reuse, 0x1 ;  /* 0x0000000105117836 */ /* 0x040fe40000000000 */
[----:B------:R-:W-:-:S02]  /*01a0*/  VIADD R13, R5, 0xfffffffe ;  /* 0xfffffffe050d7836 */ /* 0x000fc40000000000 */
[C---:B------:R-:W-:Y:S02]  /*01b0*/  VIADD R23, R5.reuse, 0x2 ;  /* 0x0000000205177836 */ /* 0x040fe40000000000 */
[C---:B------:R-:W-:Y:S02]  /*01c0*/  VIADD R19, R5.reuse, 0x3 ;  /* 0x0000000305137836 */ /* 0x040fe40000000000 */
[----:B------:R-:W-:Y:S01]  /*01d0*/  VIADD R15, R5, 0x4 ;  /* 0x00000004050f7836 */ /* 0x000fe20000000000 */
[-C--:B0-----:R-:W-:Y:S02]  /*01e0*/  ISETP.GE.AND P6, PT, R3, R4.reuse, PT ;  /* 0x000000040300720c */ /* 0x081fe40003fc6270 */
[-C--:B------:R-:W-:Y:S01]  /*01f0*/  ISETP.GE.AND P5, PT, R9, R4.reuse, PT ;  /* 0x000000040900720c */ /* 0x080fe20003fa6270 */
[----:B------:R-:W-:Y:S01]  /*0200*/  VIADD R9, R5, 0xfffffffc ;  /* 0xfffffffc05097836 */ /* 0x000fe20000000000 */
[----:B------:R-:W-:Y:S01]  /*0210*/  ISETP.GE.AND P0, PT, R11, R4, PT ;  /* 0x000000040b00720c */ /* 0x000fe20003f06270 */
[----:B------:R-:W-:Y:S01]  /*0220*/  VIADD R11, R5, 0xfffffffd ;  /* 0xfffffffd050b7836 */ /* 0x000fe20000000000 */
[----:B------:R-:W-:-:S02]  /*0230*/  P2R R10, PR, RZ, 0x20 ;  /* 0x00000020ff0a7803 */ /* 0x000fc40000000000 */
[-C--:B------:R-:W-:Y:S01]  /*0240*/  ISETP.GE.AND P1, PT, R9, R4.reuse, PT ;  /* 0x000000040900720c */ /* 0x080fe20003f26270 */
[----:B------:R-:W-:Y:S01]  /*0250*/  VIADD R9, R5, 0xffffffff ;  /* 0xffffffff05097836 */ /* 0x000fe20000000000 */
[-C--:B------:R-:W-:Y:S01]  /*0260*/  ISETP.GE.AND P5, PT, R17, R4.reuse, PT ;  /* 0x000000041100720c */ /* 0x080fe20003fa6270 */
[----:B-1----:R-:W-:Y:S01]  /*0270*/  IMAD.WIDE R2, R3, 0x4, R6 ;  /* 0x0000000403027825 */ /* 0x002fe200078e0206 */
[----:B------:R-:W-:Y:S02]  /*0280*/  IADD3 R6, PT, PT, -R8, 0x10, RZ ;  /* 0x0000001008067810 */ /* 0x000fe40007ffe1ff */
[-C--:B------:R-:W-:Y:S01]  /*0290*/  ISETP.GE.AND P2, PT, R11, R4.reuse, PT ;  /* 0x000000040b00720c */ /* 0x080fe20003f46270 */
[----:B------:R-:W-:Y:S01]  /*02a0*/  VIADD R7, R5, 0x6 ;  /* 0x0000000605077836 */ /* 0x000fe20000000000 */
[-C--:B------:R-:W-:Y:S01]  /*02b0*/  ISETP.GE.AND P4, PT, R13, R4.reuse, PT ;  /* 0x000000040d00720c */ /* 0x080fe20003f86270 */
[----:B------:R-:W-:Y:S01]  /*02c0*/  VIADD R13, R5, 0x5 ;  /* 0x00000005050d7836 */ /* 0x000fe20000000000 */
[----:B------:R-:W-:Y:S01]  /*02d0*/  ISETP.GE.AND P3, PT, R9, R4, PT ;  /* 0x000000040900720c */ /* 0x000fe20003f66270 */
[C---:B------:R-:W-:Y:S01]  /*02e0*/  VIADD R9, R5.reuse, 0x7 ;  /* 0x0000000705097836 */ /* 0x040fe20000000000 */
[----:B------:R-:W-:Y:S01]  /*02f0*/  P2R R8, PR, RZ, 0x20 ;  /* 0x00000020ff087803 */ /* 0x000fe20000000000 */
[----:B------:R-:W-:Y:S01]  /*0300*/  VIADD R11, R5, 0x8 ;  /* 0x00000008050b7836 */ /* 0x000fe20000000000 */
[----:B------:R-:W-:Y:S01]  /*0310*/  ISETP.NE.AND P5, PT, R10, RZ, PT ;  /* 0x000000ff0a00720c */ /* 0x000fe20003fa5270 */
[----:B------:R-:W-:-:S12]  /*0320*/  @P6 BRA `(.L_x_23) ;  /* 0x00000000002c6947 */ /* 0x000fd80003800000 */
[----:B------:R-:W2:Y:S01]  /*0330*/  LDG.E R10, desc[UR4][R2.64] ;  /* 0x00000004020a7981 */ /* 0x000ea2000c1e1900 */
[----:B------:R-:W0:Y:S01]  /*0340*/  LDC R12, c[0x0][0x394] ;  /* 0x0000e500ff0c7b82 */ /* 0x000e220000000800 */
[----:B------:R-:W-:-:S07]  /*0350*/  IMAD.MOV.U32 R25, RZ, RZ, 0x1 ;  /* 0x00000001ff197424 */ /* 0x000fce00078e00ff */
[----:B------:R-:W1:Y:S01]  /*0360*/  LDC.64 R16, c[0x0][0x398] ;  /* 0x0000e600ff107b82 */ /* 0x000e620000000a00 */
[----:B0-----:R-:W-:-:S04]  /*0370*/  PRMT R12, R12, 0x7604, RZ ;  /* 0x000076040c0c7816 */ /* 0x001fc800000000ff */
[--C-:B------:R-:W-:Y:S02]  /*0380*/  PRMT R21, RZ, 0x4, R12.reuse ;  /* 0x00000004ff157816 */ /* 0x100fe4000000000c */
[----:B------:R-:W-:Y:S02]  /*0390*/  PRMT R12, RZ, 0x5, R12 ;  /* 0x00000005ff0c7816 */ /* 0x000fe4000000000c */
[----:B--2---:R-:W-:-:S04]  /*03a0*/  SHF.R.U32.HI R21, RZ, R21, R10 ;  /* 0x00000015ff157219 */ /* 0x004fc8000001160a */
[----:B------:R-:W-:-:S05]  /*03b0*/  SGXT.U32 R21, R21, R12 ;  /* 0x0000000c1515721a */ /* 0x000fca0000000000 */
[----:B-1----:R-:W-:-:S05]  /*03c0*/  IMAD.WIDE R16, R21, 0x4, R16 ;  /* 0x0000000415107825 */ /* 0x002fca00078e0210 */
[----:B------:R0:W-:Y:S02]  /*03d0*/  REDG.E.ADD.STRONG.GPU desc[UR4][R16.64], R25 ;  /* 0x000000191000798e */ /* 0x0001e4000c12e104 */
.L_x_23:
[----:B------:R-:W-:Y:S05]  /*03e0*/  BSYNC.RECONVERGENT B1 ;  /* 0x0000000000017941 */ /* 0x000fea0003800200 */
.L_x_22:
[----:B------:R-:W-:Y:S01]  /*03f0*/  BSSY.RECONVERGENT B1, `(.L_x_24) ;  /* 0x000000e000017945 */ /* 0x000fe20003800200 */
[----:B------:R-:W-:-:S03]  /*0400*/  ISETP.GE.AND P6, PT, R23, R4, PT ;  /* 0x000000041700720c */ /* 0x000fc60003fc6270 */
[----:B------:R-:W-:Y:S10]  /*0410*/  @P5 BRA `(.L_x_25) ;  /* 0x00000000002c5947 */ /* 0x000ff40003800000 */
[----:B------:R-:W2:Y:S01]  /*0420*/  LDG.E R10, desc[UR4][R2.64+0x4] ;  /* 0x00000404020a7981 */ /* 0x000ea2000c1e1900 */
[----:B------:R-:W1:Y:S01]  /*0430*/  LDC R12, c[0x0][0x394] ;  /* 0x0000e500ff0c7b82 */ /* 0x000e620000000800 */
[----:B------:R-:W-:-:S07]  /*0440*/  IMAD.MOV.U32 R23, RZ, RZ, 0x1 ;  /* 0x00000001ff177424 */ /* 0x000fce00078e00ff */
[----:B0-----:R-:W0:Y:S01]  /*0450*/  LDC.64 R16, c[0x0][0x398] ;  /* 0x0000e600ff107b82 */ /* 0x001e220000000a00 */
[----:B-1----:R-:W-:-:S04]  /*0460*/  PRMT R12, R12, 0x7604, RZ ;  /* 0x000076040c0c7816 */ /* 0x002fc800000000ff */
[--C-:B------:R-:W-:Y:S02]  /*0470*/  PRMT R21, RZ, 0x4, R12.reuse ;  /* 0x00000004ff157816 */ /* 0x100fe4000000000c */
[----:B------:R-:W-:Y:S02]  /*0480*/  PRMT R12, RZ, 0x5, R12 ;  /* 0x00000005ff0c7816 */ /* 0x000fe4000000000c */
[----:B--2---:R-:W-:-:S04]  /*0490*/  SHF.R.U32.HI R21, RZ, R21, R10 ;  /* 0x00000015ff157219 */ /* 0x004fc8000001160a */
[----:B------:R-:W-:-:S05]  /*04a0*/  SGXT.U32 R21, R21, R12 ;  /* 0x0000000c1515721a */ /* 0x000fca0000000000 */
[----:B0-----:R-:W-:-:S05]  /*04b0*/  IMAD.WIDE R16, R21, 0x4, R16 ;  /* 0x0000000415107825 */ /* 0x001fca00078e0210 */
[----:B------:R1:W-:Y:S02]  /*04c0*/  REDG.E.ADD.STRONG.GPU desc[UR4][R16.64], R23 ;  /* 0x000000171000798e */ /* 0x0003e4000c12e104 */
.L_x_25:
[----:B------:R-:W-:Y:S05]  /*04d0*/  BSYNC.RECONVERGENT B1 ;  /* 0x0000000000017941 */ /* 0x000fea0003800200 */
.L_x_24:
[----:B------:R-:W-:Y:S01]  /*04e0*/  ISETP.GE.AND P5, PT, R19, R4, PT ;  /* 0x000000041300720c */ /* 0x000fe20003fa6270 */
[----:B------:R-:W-:Y:S03]  /*04f0*/  BSSY.RECONVERGENT B1, `(.L_x_26) ;  /* 0x000000e000017945 */ /* 0x000fe60003800200 */
[----:B------:R-:W-:Y:S01]  /*0500*/  P2R R10, PR, RZ, 0x20 ;  /* 0x00000020ff0a7803 */ /* 0x000fe20000000000 */
[----:B------:R-:W-:Y:S08]  /*0510*/  @P0 BRA `(.L_x_27) ;  /* 0x00000000002c0947 */ /* 0x000ff00003800000 */
[----:B------:R-:W2:Y:S01]  /*0520*/  LDG.E R12, desc[UR4][R2.64+0x8] ;  /* 0x00000804020c7981 */ /* 0x000ea2000c1e1900 */
[----:B------:R-:W3:Y:S01]  /*0530*/  LDC R18, c[0x0][0x394] ;  /* 0x0000e500ff127b82 */ /* 0x000ee20000000800 */
[----:B------:R-:W-:-:S07]  /*0540*/  IMAD.MOV.U32 R21, RZ, RZ, 0x1 ;  /* 0x00000001ff157424 */ /* 0x000fce00078e00ff */
[----:B01----:R-:W0:Y:S01]  /*0550*/  LDC.64 R16, c[0x0][0x398] ;  /* 0x0000e600ff107b82 */ /* 0x003e220000000a00 */
[----:B---3--:R-:W-:-:S04]  /*0560*/  PRMT R18, R18, 0x7604, RZ ;  /* 0x0000760412127816 */ /* 0x008fc800000000ff */
[--C-:B------:R-:W-:Y:S02]  /*0570*/  PRMT R19, RZ, 0x4, R18.reuse ;  /* 0x00000004ff137816 */ /* 0x100fe40000000012 */
[----:B------:R-:W-:Y:S02]  /*0580*/  PRMT R18, RZ, 0x5, R18 ;  /* 0x00000005ff127816 */ /* 0x000fe40000000012 */
[----:B--2---:R-:W-:-:S04]  /*0590*/  SHF.R.U32.HI R19, RZ, R19, R12 ;  /* 0x00000013ff137219 */ /* 0x004fc8000001160c */
[----:B------:R-:W-:-:S05]  /*05a0*/  SGXT.U32 R19, R19, R18 ;  /* 0x000000121313721a */ /* 0x000fca0000000000 */
[----:B0-----:R-:W-:-:S05]  /*05b0*/  IMAD.WIDE R16, R19, 0x4, R16 ;  /* 0x0000000413107825 */ /* 0x001fca00078e0210 */
[----:B------:R2:W-:Y:S02]  /*05c0*/  REDG.E.ADD.STRONG.GPU desc[UR4][R16.64], R21 ;  /* 0x000000151000798e */ /* 0x0005e4000c12e104 */
.L_x_27:
[----:B------:R-:W-:Y:S05]  /*05d0*/  BSYNC.RECONVERGENT B1 ;  /* 0x0000000000017941 */ /* 0x000fea0003800200 */
.L_x_26:
[----:B------:R-:W-:Y:S01]  /*05e0*/  BSSY.RECONVERGENT B1, `(.L_x_28) ;  /* 0x000000e000017945 */ /* 0x000fe20003800200 */
[----:B------:R-:W-:-:S03]  /*05f0*/  ISETP.GE.AND P0, PT, R15, R4, PT ;  /* 0x000000040f00720c */ /* 0x000fc60003f06270 */
[----:B------:R-:W-:Y:S10]  /*0600*/  @P1 BRA `(.L_x_29) ;  /* 0x00000000002c1947 */ /* 0x000ff40003800000 */
[----:B------:R-:W3:Y:S01]  /*0610*/  LDG.E R12, desc[UR4][R2.64+0xc] ;  /* 0x00000c04020c7981 */ /* 0x000ee2000c1e1900 */
[----:B------:R-:W4:Y:S08]  /*0620*/  LDC R15, c[0x0][0x394] ;  /* 0x0000e500ff0f7b82 */ /* 0x000f300000000800 */
[----:B012---:R-:W0:Y:S01]  /*0630*/  LDC.64 R16, c[0x0][0x398] ;  /* 0x0000e600ff107b82 */ /* 0x007e220000000a00 */
[----:B----4-:R-:W-:-:S04]  /*0640*/  PRMT R15, R15, 0x7604, RZ ;  /* 0x000076040f0f7816 */ /* 0x010fc800000000ff */
[--C-:B------:R-:W-:Y:S02]  /*0650*/  PRMT R19, RZ, 0x4, R15.reuse ;  /* 0x00000004ff137816 */ /* 0x100fe4000000000f */
[----:B------:R-:W-:Y:S02]  /*0660*/  PRMT R15, RZ, 0x5, R15 ;  /* 0x00000005ff0f7816 */ /* 0x000fe4000000000f */
[----:B---3--:R-:W-:Y:S01]  /*0670*/  SHF.R.U32.HI R12, RZ, R19, R12 ;  /* 0x00000013ff0c7219 */ /* 0x008fe2000001160c */
[----:B------:R-:W-:-:S03]  /*0680*/  IMAD.MOV.U32 R19, RZ, RZ, 0x1 ;  /* 0x00000001ff137424 */ /* 0x000fc600078e00ff */
[----:B------:R-:W-:-:S05]  /*0690*/  SGXT.U32 R15, R12, R15 ;  /* 0x0000000f0c0f721a */ /* 0x000fca0000000000 */
[----:B0-----:R-:W-:-:S05]  /*06a0*/  IMAD.WIDE R16, R15, 0x4, R16 ;  /* 0x000000040f107825 */ /* 0x001fca00078e0210 */
[----:B------:R3:W-:Y:S02]  /*06b0*/  REDG.E.ADD.STRONG.GPU desc[UR4][R16.64], R19 ;  /* 0x000000131000798e */ /* 0x0007e4000c12e104 */
.L_x_29:
[----:B------:R-:W-:Y:S05]  /*06c0*/  BSYNC.RECONVERGENT B1 ;  /* 0x0000000000017941 */ /* 0x000fea0003800200 */
.L_x_28:
[----:B------:R-:W-:Y:S01]  /*06d0*/  BSSY.RECONVERGENT B1, `(.L_x_30) ;  /* 0x000000e000017945 */ /* 0x000fe20003800200 */
[----:B------:R-:W-:-:S03]  /*06e0*/  ISETP.GE.AND P1, PT, R13, R4, PT ;  /* 0x000000040d00720c */ /* 0x000fc60003f26270 */
[----:B------:R-:W-:Y:S10]  /*06f0*/  @P2 BRA `(.L_x_31) ;  /* 0x00000000002c2947 */ /* 0x000ff40003800000 */
[----:B------:R-:W4:Y:S01]  /*0700*/  LDG.E R15, desc[UR4][R2.64+0x10] ;  /* 0x00001004020f7981 */ /* 0x000f22000c1e1900 */
[----:B0123--:R-:W0:Y:S01]  /*0710*/  LDC R16, c[0x0][0x394] ;  /* 0x0000e500ff107b82 */ /* 0x00fe220000000800 */
[----:B------:R-:W-:-:S07]  /*0720*/  IMAD.MOV.U32 R17, RZ, RZ, 0x1 ;  /* 0x00000001ff117424 */ /* 0x000fce00078e00ff */
[----:B------:R-:W1:Y:S01]  /*0730*/  LDC.64 R12, c[0x0][0x398] ;  /* 0x0000e600ff0c7b82 */ /* 0x000e620000000a00 */
[----:B0-----:R-:W-:-:S04]  /*0740*/  PRMT R16, R16, 0x7604, RZ ;  /* 0x0000760410107816 */ /* 0x001fc800000000ff */
[--C-:B------:R-:W-:Y:S02]  /*0750*/  PRMT R18, RZ, 0x4, R16.reuse ;  /* 0x00000004ff127816 */ /* 0x100fe40000000010 */
[----:B------:R-:W-:Y:S02]  /*0760*/  PRMT R16, RZ, 0x5, R16 ;  /* 0x00000005ff107816 */ /* 0x000fe40000000010 */
[----:B----4-:R-:W-:-:S04]  /*0770*/  SHF.R.U32.HI R15, RZ, R18, R15 ;  /* 0x00000012ff0f7219 */ /* 0x010fc8000001160f */
[----:B------:R-:W-:-:S05]  /*0780*/  SGXT.U32 R15, R15, R16 ;  /* 0x000000100f0f721a */ /* 0x000fca0000000000 */
[----:B-1----:R-:W-:-:S05]  /*0790*/  IMAD.WIDE R12, R15, 0x4, R12 ;  /* 0x000000040f0c7825 */ /* 0x002fca00078e020c */
[----:B------:R4:W-:Y:S02]  /*07a0*/  REDG.E.ADD.STRONG.GPU desc[UR4][R12.64], R17 ;  /* 0x000000110c00798e */ /* 0x0009e4000c12e104 */
.L_x_31:
[----:B------:R-:W-:Y:S05]  /*07b0*/  BSYNC.RECONVERGENT B1 ;  /* 0x0000000000017941 */ /* 0x000fea0003800200 */
.L_x_30:
[----:B------:R-:W-:Y:S01]  /*07c0*/  BSSY.RECONVERGENT B1, `(.L_x_32) ;  /* 0x000000e000017945 */ /* 0x000fe20003800200 */
[----:B------:R-:W-:-:S03]  /*07d0*/  ISETP.GE.AND P2, PT, R7, R4, PT ;  /* 0x000000040700720c */ /* 0x000fc60003f46270 */
[----:B------:R-:W-:Y:S10]  /*07e0*/  @P4 BRA `(.L_x_33) ;  /* 0x00000000002c4947 */ /* 0x000ff40003800000 */
[----:B------:R-:W5:Y:S01]  /*07f0*/  LDG.E R7, desc[UR4][R2.64+0x14] ;  /* 0x0000140402077981 */ /* 0x000f62000c1e1900 */
[----:B------:R-:W0:Y:S08]  /*0800*/  LDC R15, c[0x0][0x394] ;  /* 0x0000e500ff0f7b82 */ /* 0x000e300000000800 */
[----:B----4-:R-:W4:Y:S01]  /*0810*/  LDC.64 R12, c[0x0][0x398] ;  /* 0x0000e600ff0c7b82 */ /* 0x010f220000000a00 */
[----:B0-----:R-:W-:-:S04]  /*0820*/  PRMT R15, R15, 0x7604, RZ ;  /* 0x000076040f0f7816 */ /* 0x001fc800000000ff */
[--C-:B-123--:R-:W-:Y:S02]  /*0830*/  PRMT R16, RZ, 0x4, R15.reuse ;  /* 0x00000004ff107816 */ /* 0x10efe4000000000f */
[----:B------:R-:W-:Y:S02]  /*0840*/  PRMT R15, RZ, 0x5, R15 ;  /* 0x00000005ff0f7816 */ /* 0x000fe4000000000f */
[----:B-----5:R-:W-:-:S04]  /*0850*/  SHF.R.U32.HI R16, RZ, R16, R7 ;  /* 0x00000010ff107219 */ /* 0x020fc80000011607 */
[----:B------:R-:W-:Y:S01]  /*0860*/  SGXT.U32 R7, R16, R15 ;  /* 0x0000000f1007721a */ /* 0x000fe20000000000 */
[----:B------:R-:W-:-:S04]  /*0870*/  IMAD.MOV.U32 R15, RZ, RZ, 0x1 ;  /* 0x00000001ff0f7424 */ /* 0x000fc800078e00ff */
[----:B----4-:R-:W-:-:S05]  /*0880*/  IMAD.WIDE R12, R7, 0x4, R12 ;  /* 0x00000004070c7825 */ /* 0x010fca00078e020c */
[----:B------:R0:W-:Y:S02]  /*0890*/  REDG.E.ADD.STRONG.GPU desc[UR4][R12.64], R15 ;  /* 0x0000000f0c00798e */ /* 0x0001e4000c12e104 */
.L_x_33:
[----:B------:R-:W-:Y:S05]  /*08a0*/  BSYNC.RECONVERGENT B1 ;  /* 0x0000000000017941 */ /* 0x000fea0003800200 */
.L_x_32:
[----:B------:R-:W-:Y:S01]  /*08b0*/  BSSY.RECONVERGENT B1, `(.L_x_34) ;  /* 0x000000e000017945 */ /* 0x000fe20003800200 */
[----:B------:R-:W-:-:S03]  /*08c0*/  ISETP.GE.AND P4, PT, R5, R4, PT ;  /* 0x000000040500720c */ /* 0x000fc60003f86270 */
[----:B------:R-:W-:Y:S10]  /*08d0*/  @P3 BRA `(.L_x_35) ;  /* 0x00000000002c3947 */ /* 0x000ff40003800000 */
[----:B------:R-:W5:Y:S01]  /*08e0*/  LDG.E R7, desc[UR4][R2.64+0x18] ;  /* 0x0000180402077981 */ /* 0x000f62000c1e1900 */
[----:B0-----:R-:W0:Y:S08]  /*08f0*/  LDC R15, c[0x0][0x394] ;  /* 0x0000e500ff0f7b82 */ /* 0x001e300000000800 */
        /* <DEDUP_REMOVED lines=9> */
.L_x_35:
[----:B------:R-:W-:Y:S05]  /*0990*/  BSYNC.RECONVERGENT B1 ;  /* 0x0000000000017941 */ /* 0x000fea0003800200 */
.L_x_34:
[----:B------:R-:W-:Y:S01]  /*09a0*/  BSSY.RECONVERGENT B1, `(.L_x_36) ;  /* 0x000000e000017945 */ /* 0x000fe20003800200 */
[----:B------:R-:W-:-:S03]  /*09b0*/  ISETP.GE.AND P3, PT, R9, R4, PT ;  /* 0x000000040900720c */ /* 0x000fc60003f66270 */
[----:B------:R-:W-:Y:S10]  /*09c0*/  @P4 BRA `(.L_x_37) ;  /* 0x00000000002c4947 */ /* 0x000ff40003800000 */
[----:B------:R-:W5:Y:S01]  /*09d0*/  LDG.E R7, desc[UR4][R2.64+0x1c] ;  /* 0x00001c0402077981 */ /* 0x000f62000c1e1900 */
[----:B------:R-:W1:Y:S08]  /*09e0*/  LDC R9, c[0x0][0x394] ;  /* 0x0000e500ff097b82 */ /* 0x000e700000000800 */
[----:B0---4-:R-:W0:Y:S01]  /*09f0*/  LDC.64 R12, c[0x0][0x398] ;  /* 0x0000e600ff0c7b82 */ /* 0x011e220000000a00 */
[----:B-1----:R-:W-:-:S04]  /*0a00*/  PRMT R9, R9, 0x7604, RZ ;  /* 0x0000760409097816 */ /* 0x002fc800000000ff */
[--C-:B--23--:R-:W-:Y:S02]  /*0a10*/  PRMT R16, RZ, 0x4, R9.reuse ;  /* 0x00000004ff107816 */ /* 0x10cfe40000000009 */
[----:B------:R-:W-:Y:S02]  /*0a20*/  PRMT R9, RZ, 0x5, R9 ;  /* 0x00000005ff097816 */ /* 0x000fe40000000009 */
[----:B-----5:R-:W-:-:S04]  /*0a30*/  SHF.R.U32.HI R16, RZ, R16, R7 ;  /* 0x00000010ff107219 */ /* 0x020fc80000011607 */
[----:B------:R-:W-:Y:S01]  /*0a40*/  SGXT.U32 R7, R16, R9 ;  /* 0x000000091007721a */ /* 0x000fe20000000000 */
[----:B------:R-:W-:-:S04]  /*0a50*/  IMAD.MOV.U32 R9, RZ, RZ, 0x1 ;  /* 0x00000001ff097424 */ /* 0x000fc800078e00ff */
[----:B0-----:R-:W-:-:S05]  /*0a60*/  IMAD.WIDE R12, R7, 0x4, R12 ;  /* 0x00000004070c7825 */ /* 0x001fca00078e020c */
[----:B------:R0:W-:Y:S02]  /*0a70*/  REDG.E.ADD.STRONG.GPU desc[UR4][R12.64], R9 ;  /* 0x000000090c00798e */ /* 0x0001e4000c12e104 */
.L_x_37:
[----:B------:R-:W-:Y:S05]  /*0a80*/  BSYNC.RECONVERGENT B1 ;  /* 0x0000000000017941 */ /* 0x000fea0003800200 */
.L_x_36:
[----:B------:R-:W-:Y:S01]  /*0a90*/  ISETP.NE.AND P5, PT, R8, RZ, PT ;  /* 0x000000ff0800720c */ /* 0x000fe20003fa5270 */
[----:B------:R-:W-:Y:S01]  /*0aa0*/  BSSY.RECONVERGENT B1, `(.L_x_38) ;  /* 0x000000e000017945 */ /* 0x000fe20003800200 */
[----:B------:R-:W-:-:S11]  /*0ab0*/  ISETP.GE.AND P4, PT, R11, R4, PT ;  /* 0x000000040b00720c */ /* 0x000fd60003f86270 */
[----:B------:R-:W-:Y:S05]  /*0ac0*/  @P5 BRA `(.L_x_39) ;  /* 0x00000000002c5947 */ /* 0x000fea0003800000 */
[----:B------:R-:W5:Y:S01]  /*0ad0*/  LDG.E R4, desc[UR4][R2.64+0x20] ;  /* 0x0000200402047981 */ /* 0x000f62000c1e1900 */
[----:B------:R-:W1:Y:S08]  /*0ae0*/  LDC R7, c[0x0][0x394] ;  /* 0x0000e500ff077b82 */ /* 0x000e700000000800 */
[----:B0-----:R-:W0:Y:S01]  /*0af0*/  LDC.64 R8, c[0x0][0x398] ;  /* 0x0000e600ff087b82 */ /* 0x001e220000000a00 */
[----:B-1----:R-:W-:-:S04]  /*0b00*/  PRMT R7, R7, 0x7604, RZ ;  /* 0x0000760407077816 */ /* 0x002fc800000000ff */
[--C-:B------:R-:W-:Y:S02]  /*0b10*/  PRMT R11, RZ, 0x4, R7.reuse ;  /* 0x00000004ff0b7816 */ /* 0x100fe40000000007 */
[----:B------:R-:W-:Y:S02]  /*0b20*/  PRMT R7, RZ, 0x5, R7 ;  /* 0x00000005ff077816 */ /* 0x000fe40000000007 */
[----:B-----5:R-:W-:Y:S01]  /*0b30*/  SHF.R.U32.HI R4, RZ, R11, R4 ;  /* 0x0000000bff047219 */ /* 0x020fe20000011604 */
[----:B------:R-:W-:-:S03]  /*0b40*/  IMAD.MOV.U32 R11, RZ, RZ, 0x1 ;  /* 0x00000001ff0b7424 */ /* 0x000fc600078e00ff */
[----:B------:R-:W-:-:S05]  /*0b50*/  SGXT.U32 R7, R4, R7 ;  /* 0x000000070407721a */ /* 0x000fca0000000000 */
[----:B0-----:R-:W-:-:S05]  /*0b60*/  IMAD.WIDE R8, R7, 0x4, R8 ;  /* 0x0000000407087825 */ /* 0x001fca00078e0208 */
[----:B------:R0:W-:Y:S02]  /*0b70*/  REDG.E.ADD.STRONG.GPU desc[UR4][R8.64], R11 ;  /* 0x0000000b0800798e */ /* 0x0001e4000c12e104 */
.L_x_39:
[----:B------:R-:W-:Y:S05]  /*0b80*/  BSYNC.RECONVERGENT B1 ;  /* 0x0000000000017941 */ /* 0x000fea0003800200 */
.L_x_38:
[----:B------:R-:W-:Y:S01]  /*0b90*/  BSSY.RECONVERGENT B1, `(.L_x_40) ;  /* 0x000000e000017945 */ /* 0x000fe20003800200 */
[----:B------:R-:W-:-:S03]  /*0ba0*/  ISETP.NE.AND P5, PT, R6, RZ, PT ;  /* 0x000000ff0600720c */ /* 0x000fc60003fa5270 */
[----:B------:R-:W-:Y:S10]  /*0bb0*/  @P6 BRA `(.L_x_41) ;  /* 0x00000000002c6947 */ /* 0x000ff40003800000 */
        /* <DEDUP_REMOVED lines=11> */
.L_x_41:
[----:B------:R-:W-:Y:S05]  /*0c70*/  BSYNC.RECONVERGENT B1 ;  /* 0x0000000000017941 */ /* 0x000fea0003800200 */
.L_x_40:
[----:B------:R-:W-:Y:S01]  /*0c80*/  ISETP.NE.AND P6, PT, R10, RZ, PT ;  /* 0x000000ff0a00720c */ /* 0x000fe20003fc5270 */
[----:B------:R-:W-:-:S12]  /*0c90*/  BSSY.RECONVERGENT B1, `(.L_x_42) ;  /* 0x000000d000017945 */ /* 0x000fd80003800200 */
        /* <DEDUP_REMOVED lines=12> */
.L_x_43:
[----:B------:R-:W-:Y:S05]  /*0d60*/  BSYNC.RECONVERGENT B1 ;  /* 0x0000000000017941 */ /* 0x000fea0003800200 */
.L_x_42:
[----:B------:R-:W-:Y:S04]  /*0d70*/  BSSY.RECONVERGENT B1, `(.L_x_44) ;  /* 0x000000d000017945 */ /* 0x000fe80003800200 */
        /* <DEDUP_REMOVED lines=12> */
.L_x_45:
[----:B------:R-:W-:Y:S05]  /*0e40*/  BSYNC.RECONVERGENT B1 ;  /* 0x0000000000017941 */ /* 0x000fea0003800200 */
.L_x_44:
        /* <DEDUP_REMOVED lines=13> */
.L_x_47:
[----:B------:R-:W-:Y:S05]  /*0f20*/  BSYNC.RECONVERGENT B1 ;  /* 0x0000000000017941 */ /* 0x000fea0003800200 */
.L_x_46:
        /* <DEDUP_REMOVED lines=13> */
.L_x_49:
[----:B------:R-:W-:Y:S05]  /*1000*/  BSYNC.RECONVERGENT B1 ;  /* 0x0000000000017941 */ /* 0x000fea0003800200 */
.L_x_48:
        /* <DEDUP_REMOVED lines=13> */
.L_x_51:
[----:B------:R-:W-:Y:S05]  /*10e0*/  BSYNC.RECONVERGENT B1 ;  /* 0x0000000000017941 */ /* 0x000fea0003800200 */
.L_x_50:
[----:B------:R-:W-:Y:S04]  /*10f0*/  BSSY.RECONVERGENT B1, `(.L_x_52) ;  /* 0x000000d000017945 */ /* 0x000fe80003800200 */
[----:B------:R-:W-:Y:S05]  /*1100*/  @P4 BRA `(.L_x_53) ;  /* 0x00000000002c4947 */ /* 0x000fea0003800000 */
[----:B------:R-:W5:Y:S01]  /*1110*/  LDG.E R2, desc[UR4][R2.64+0x3c] ;  /* 0x00003c0402027981 */ /* 0x000f62000c1e1900 */
[----:B------:R-:W1:Y:S01]  /*1120*/  LDC R4, c[0x0][0x394] ;  /* 0x0000e500ff047b82 */ /* 0x000e620000000800 */
[----:B0-----:R-:W-:-:S07]  /*1130*/  IMAD.MOV.U32 R11, RZ, RZ, 0x1 ;  /* 0x00000001ff0b7424 */ /* 0x001fce00078e00ff */
[----:B------:R-:W0:Y:S01]  /*1140*/  LDC.64 R8, c[0x0][0x398] ;  /* 0x0000e600ff087b82 */ /* 0x000e220000000a00 */
[----:B-1----:R-:W-:-:S04]  /*1150*/  PRMT R4, R4, 0x7604, RZ ;  /* 0x0000760404047816 */ /* 0x002fc800000000ff */
[--C-:B------:R-:W-:Y:S02]  /*1160*/  PRMT R7, RZ, 0x4, R4.reuse ;  /* 0x00000004ff077816 */ /* 0x100fe40000000004 */
[----:B------:R-:W-:Y:S02]  /*1170*/  PRMT R4, RZ, 0x5, R4 ;  /* 0x00000005ff047816 */ /* 0x000fe40000000004 */
[----:B-----5:R-:W-:-:S04]  /*1180*/  SHF.R.U32.HI R7, RZ, R7, R2 ;  /* 0x00000007ff077219 */ /* 0x020fc80000011602 */
[----:B------:R-:W-:-:S05]  /*1190*/  SGXT.U32 R7, R7, R4 ;  /* 0x000000040707721a */ /* 0x000fca0000000000 */
[----:B0-----:R-:W-:-:S05]  /*11a0*/  IMAD.WIDE R8, R7, 0x4, R8 ;  /* 0x0000000407087825 */ /* 0x001fca00078e0208 */
[----:B------:R0:W-:Y:S02]  /*11b0*/  REDG.E.ADD.STRONG.GPU desc[UR4][R8.64], R11 ;  /* 0x0000000b0800798e */ /* 0x0001e4000c12e104 */
.L_x_53:
[----:B------:R-:W-:Y:S05]  /*11c0*/  BSYNC.RECONVERGENT B1 ;  /* 0x0000000000017941 */ /* 0x000fea0003800200 */
.L_x_52:
[----:B------:R-:W-:Y:S01]  /*11d0*/  BSSY.RECONVERGENT B1, `(.L_x_54) ;  /* 0x00000f2000017945 */ /* 0x000fe20003800200 */
[----:B0-----:R-:W-:-:S03]  /*11e0*/  VIADD R11, R5, 0x10 ;  /* 0x00000010050b7836 */ /* 0x001fc60000000000 */
[----:B------:R-:W-:Y:S05]  /*11f0*/  @!P5 BRA `(.L_x_55) ;  /* 0x0000000c00bcd947 */ /* 0x000fea0003800000 */
[----:B-123--:R-:W0:Y:S01]  /*1200*/  LDC R16, c[0x0][0x394] ;  /* 0x0000e500ff107b82 */ /* 0x00ee220000000800 */
[----:B----4-:R-:W-:-:S07]  /*1210*/  IMAD.MOV.U32 R12, RZ, RZ, R6 ;  /* 0x000000ffff0c7224 */ /* 0x010fce00078e0006 */
[----:B------:R-:W1:Y:S08]  /*1220*/  LDC R10, c[0x0][0x390] ;  /* 0x0000e400ff0a7b82 */ /* 0x000e700000000800 */
[----:B------:R-:W2:Y:S08]  /*1230*/  LDC.64 R2, c[0x0][0x398] ;  /* 0x0000e600ff027b82 */ /* 0x000eb00000000a00 */
[----:B------:R-:W3:Y:S02]  /*1240*/  LDC.64 R4, c[0x0][0x388] ;  /* 0x0000e200ff047b82 */ /* 0x000ee40000000a00 */
.L_x_88:
[C---:B------:R-:W-:Y:S01]  /*1250*/  VIADD R7, R11.reuse, 0xfffffffb ;  /* 0xfffffffb0b077836 */ /* 0x040fe20000000000 */
[----:B------:R-:W-:Y:S01]  /*1260*/  BSSY.RECONVERGENT B2, `(.L_x_56) ;  /* 0x0000026000027945 */ /* 0x000fe20003800200 */
[C---:B01-34-:R-:W-:Y:S02]  /*1270*/  VIADD R9, R11.reuse, 0xfffffffa ;  /* 0xfffffffa0b097836 */ /* 0x05bfe40000000000 */
[----:B------:R-:W-:Y:S01]  /*1280*/  VIADD R15, R11, 0xfffffffc ;  /* 0xfffffffc0b0f7836 */ /* 0x000fe20000000000 */
[-C--:B-1----:R-:W-:Y:S01]  /*1290*/  ISETP.GE.AND P0, PT, R7, R10.reuse, PT ;  /* 0x0000000a0700720c */ /* 0x082fe20003f06270 */
[----:B------:R-:W-:Y:S01]  /*12a0*/  VIADD R7, R11, 0xffffffff ;  /* 0xffffffff0b077836 */ /* 0x000fe20000000000 */
[-C--:B------:R-:W-:Y:S01]  /*12b0*/  ISETP.GE.AND P5, PT, R9, R10.reuse, PT ;  /* 0x0000000a0900720c */ /* 0x080fe20003fa6270 */
[----:B------:R-:W-:Y:S01]  /*12c0*/  VIADD R9, R11, 0xfffffffe ;  /* 0xfffffffe0b097836 */ /* 0x000fe20000000000 */
[-C--:B------:R-:W-:Y:S01]  /*12d0*/  ISETP.GE.AND P1, PT, R15, R10.reuse, PT ;  /* 0x0000000a0f00720c */ /* 0x080fe20003f26270 */
[----:B------:R-:W-:Y:S01]  /*12e0*/  VIADD R13, R11, 0xfffffffd ;  /* 0xfffffffd0b0d7836 */ /* 0x000fe20000000000 */
[-C--:B------:R-:W-:Y:S01]  /*12f0*/  ISETP.GE.AND P3, PT, R7, R10.reuse, PT ;  /* 0x0000000a0700720c */ /* 0x080fe20003f66270 */
[----:B------:R-:W-:Y:S01]  /*1300*/  VIADD R7, R11, 0xfffffff9 ;  /* 0xfffffff90b077836 */ /* 0x000fe20000000000 */
[-C--:B------:R-:W-:Y:S01]  /*1310*/  ISETP.GE.AND P4, PT, R9, R10.reuse, PT ;  /* 0x0000000a0900720c */ /* 0x080fe20003f86270 */
[----:B------:R-:W-:Y:S01]  /*1320*/  VIADD R9, R11, 0x1 ;  /* 0x000000010b097836 */ /* 0x000fe20000000000 */
[----:B------:R-:W-:Y:S01]  /*1330*/  P2R R8, PR, RZ, 0x20 ;  /* 0x00000020ff087803 */ /* 0x000fe20000000000 */
[----:B------:R-:W-:Y:S01]  /*1340*/  VIADD R12, R12, 0x10 ;  /* 0x000000100c0c7836 */ /* 0x000fe20000000000 */
[-C--:B------:R-:W-:Y:S01]  /*1350*/  ISETP.GE.AND P6, PT, R7, R10.reuse, PT ;  /* 0x0000000a0700720c */ /* 0x080fe20003fc6270 */
[----:B------:R-:W-:Y:S01]  /*1360*/  VIADD R25, R11, 0x2 ;  /* 0x000000020b197836 */ /* 0x000fe20000000000 */
[-C--:B------:R-:W-:Y:S01]  /*1370*/  ISETP.GE.AND P5, PT, R9, R10.reuse, PT ;  /* 0x0000000a0900720c */ /* 0x080fe20003fa6270 */
[----:B------:R-:W-:Y:S01]  /*1380*/  VIADD R23, R11, 0x3 ;  /* 0x000000030b177836 */ /* 0x000fe20000000000 */
[----:B------:R-:W-:Y:S01]  /*1390*/  ISETP.GE.AND P2, PT, R13, R10, PT ;  /* 0x0000000a0d00720c */ /* 0x000fe20003f46270 */
[C---:B------:R-:W-:Y:S01]  /*13a0*/  VIADD R21, R11.reuse, 0x4 ;  /* 0x000000040b157836 */ /* 0x040fe20000000000 */
[----:B------:R-:W-:Y:S01]  /*13b0*/  P2R R18, PR, RZ, 0x20 ;  /* 0x00000020ff127803 */ /* 0x000fe20000000000 */
[C---:B------:R-:W-:Y:S01]  /*13c0*/  VIADD R19, R11.reuse, 0x5 ;  /* 0x000000050b137836 */ /* 0x040fe20000000000 */
[----:B------:R-:W-:Y:S01]  /*13d0*/  ISETP.NE.AND P5, PT, R8, RZ, PT ;  /* 0x000000ff0800720c */ /* 0x000fe20003fa5270 */
[----:B------:R-:W-:-:S02]  /*13e0*/  VIADD R17, R11, 0x6 ;  /* 0x000000060b117836 */ /* 0x000fc40000000000 */
[C---:B------:R-:W-:Y:S02]  /*13f0*/  VIADD R13, R11.reuse, 0x7 ;  /* 0x000000070b0d7836 */ /* 0x040fe40000000000 */
[----:B------:R-:W-:Y:S02]  /*1400*/  VIADD R15, R11, 0x8 ;  /* 0x000000080b0f7836 */ /* 0x000fe40000000000 */
[----:B---3--:R-:W-:Y:S01]  /*1410*/  IMAD.WIDE R6, R7, 0x4, R4 ;  /* 0x0000000407067825 */ /* 0x008fe200078e0204 */
[----:B------:R-:W-:Y:S06]  /*1420*/  @P6 BRA `(.L_x_57) ;  /* 0x0000000000246947 */ /* 0x000fec0003800000 */
[----:B------:R-:W3:Y:S01]  /*1430*/  LDG.E R8, desc[UR4][R6.64] ;  /* 0x0000000406087981 */ /* 0x000ee2000c1e1900 */
[----:B0-----:R-:W-:-:S04]  /*1440*/  PRMT R9, R16, 0x7604, RZ ;  /* 0x0000760410097816 */ /* 0x001fc800000000ff */
[--C-:B------:R-:W-:Y:S02]  /*1450*/  PRMT R27, RZ, 0x4, R9.reuse ;  /* 0x00000004ff1b7816 */ /* 0x100fe40000000009 */
[----:B------:R-:W-:Y:S02]  /*1460*/  PRMT R9, RZ, 0x5, R9 ;  /* 0x00000005ff097816 */ /* 0x000fe40000000009 */
[----:B---3--:R-:W-:Y:S01]  /*1470*/  SHF.R.U32.HI R8, RZ, R27, R8 ;  /* 0x0000001bff087219 */ /* 0x008fe20000011608 */
[----:B------:R-:W-:-:S03]  /*1480*/  IMAD.MOV.U32 R27, RZ, RZ, 0x1 ;  /* 0x00000001ff1b7424 */ /* 0x000fc600078e00ff */
[----:B------:R-:W-:-:S05]  /*1490*/  SGXT.U32 R9, R8, R9 ;  /* 0x000000090809721a */ /* 0x000fca0000000000 */
[----:B--2---:R-:W-:-:S05]  /*14a0*/  IMAD.WIDE R8, R9, 0x4, R2 ;  /* 0x0000000409087825 */ /* 0x004fca00078e0202 */
[----:B------:R1:W-:Y:S02]  /*14b0*/  REDG.E.ADD.STRONG.GPU desc[UR4][R8.64], R27 ;  /* 0x0000001b0800798e */ /* 0x0003e4000c12e104 */
.L_x_57:
[----:B------:R-:W-:Y:S05]  /*14c0*/  BSYNC.RECONVERGENT B2 ;  /* 0x0000000000027941 */ /* 0x000fea0003800200 */
.L_x_56:
[----:B------:R-:W-:Y:S01]  /*14d0*/  BSSY.RECONVERGENT B2, `(.L_x_58) ;  /* 0x000000c000027945 */ /* 0x000fe20003800200 */
[----:B------:R-:W-:-:S03]  /*14e0*/  ISETP.GE.AND P6, PT, R25, R10, PT ;  /* 0x0000000a1900720c */ /* 0x000fc60003fc6270 */
[----:B------:R-:W-:Y:S10]  /*14f0*/  @P5 BRA `(.L_x_59) ;  /* 0x0000000000245947 */ /* 0x000ff40003800000 */
[----:B-1----:R-:W3:Y:S01]  /*1500*/  LDG.E R8, desc[UR4][R6.64+0x4] ;  /* 0x0000040406087981 */ /* 0x002ee2000c1e1900 */
        /* <DEDUP_REMOVED lines=8> */
.L_x_59:
[----:B------:R-:W-:Y:S05]  /*1590*/  BSYNC.RECONVERGENT B2 ;  /* 0x0000000000027941 */ /* 0x000fea0003800200 */
.L_x_58:
[----:B------:R-:W-:Y:S01]  /*15a0*/  ISETP.GE.AND P5, PT, R23, R10, PT ;  /* 0x0000000a1700720c */ /* 0x000fe20003fa6270 */
[----:B------:R-:W-:Y:S03]  /*15b0*/  BSSY.RECONVERGENT B2, `(.L_x_60) ;  /* 0x000000c000027945 */ /* 0x000fe60003800200 */
[----:B------:R-:W-:Y:S01]  /*15c0*/  P2R R20, PR, RZ, 0x20 ;  /* 0x00000020ff147803 */ /* 0x000fe20000000000 */
[----:B------:R-:W-:Y:S08]  /*15d0*/  @P0 BRA `(.L_x_61) ;  /* 0x0000000000240947 */ /* 0x000ff00003800000 */
[----:B-1-3--:R-:W3:Y:S01]  /*15e0*/  LDG.E R8, desc[UR4][R6.64+0x8] ;  /* 0x0000080406087981 */ /* 0x00aee2000c1e1900 */
        /* <DEDUP_REMOVED lines=8> */
.L_x_61:
[----:B------:R-:W-:Y:S05]  /*1670*/  BSYNC.RECONVERGENT B2 ;  /* 0x0000000000027941 */ /* 0x000fea0003800200 */
.L_x_60:
[----:B------:R-:W-:Y:S01]  /*1680*/  BSSY.RECONVERGENT B2, `(.L_x_62) ;  /* 0x000000c000027945 */ /* 0x000fe20003800200 */
[----:B------:R-:W-:-:S03]  /*1690*/  ISETP.GE.AND P0, PT, R21, R10, PT ;  /* 0x0000000a1500720c */ /* 0x000fc60003f06270 */
[----:B------:R-:W-:Y:S10]  /*16a0*/  @P1 BRA `(.L_x_63) ;  /* 0x0000000000241947 */ /* 0x000ff40003800000 */
[----:B-1-34-:R-:W3:Y:S01]  /*16b0*/  LDG.E R8, desc[UR4][R6.64+0xc] ;  /* 0x00000c0406087981 */ /* 0x01aee2000c1e1900 */
        /* <DEDUP_REMOVED lines=8> */
.L_x_63:
[----:B------:R-:W-:Y:S05]  /*1740*/  BSYNC.RECONVERGENT B2 ;  /* 0x0000000000027941 */ /* 0x000fea0003800200 */
.L_x_62:
[----:B------:R-:W-:Y:S01]  /*1750*/  BSSY.RECONVERGENT B2, `(.L_x_64) ;  /* 0x000000c000027945 */ /* 0x000fe20003800200 */
[----:B------:R-:W-:-:S03]  /*1760*/  ISETP.GE.AND P1, PT, R19, R10, PT ;  /* 0x0000000a1300720c */ /* 0x000fc60003f26270 */
[----:B------:R-:W-:Y:S10]  /*1770*/  @P2 BRA `(.L_x_65) ;  /* 0x0000000000242947 */ /* 0x000ff40003800000 */
[----:B01-34-:R-:W3:Y:S01]  /*1780*/  LDG.E R8, desc[UR4][R6.64+0x10] ;  /* 0x0000100406087981 */ /* 0x01bee2000c1e1900 */
[----:B------:R-:W-:-:S04]  /*1790*/  PRMT R9, R16, 0x7604, RZ ;  /* 0x0000760410097816 */ /* 0x000fc800000000ff */
[--C-:B------:R-:W-:Y:S02]  /*17a0*/  PRMT R19, RZ, 0x4, R9.reuse ;  /* 0x00000004ff137816 */ /* 0x100fe40000000009 */
[----:B------:R-:W-:Y:S02]  /*17b0*/  PRMT R9, RZ, 0x5, R9 ;  /* 0x00000005ff097816 */ /* 0x000fe40000000009 */
[----:B---3--:R-:W-:Y:S01]  /*17c0*/  SHF.R.U32.HI R8, RZ, R19, R8 ;  /* 0x00000013ff087219 */ /* 0x008fe20000011608 */
[----:B------:R-:W-:-:S03]  /*17d0*/  IMAD.MOV.U32 R19, RZ, RZ, 0x1 ;  /* 0x00000001ff137424 */ /* 0x000fc600078e00ff */
[----:B------:R-:W-:-:S05]  /*17e0*/  SGXT.U32 R9, R8, R9 ;  /* 0x000000090809721a */ /* 0x000fca0000000000 */
[----:B--2---:R-:W-:-:S05]  /*17f0*/  IMAD.WIDE R8, R9, 0x4, R2 ;  /* 0x0000000409087825 */ /* 0x004fca00078e0202 */
[----:B------:R0:W-:Y:S02]  /*1800*/  REDG.E.ADD.STRONG.GPU desc[UR4][R8.64], R19 ;  /* 0x000000130800798e */ /* 0x0001e4000c12e104 */
.L_x_65:
[----:B------:R-:W-:Y:S05]  /*1810*/  BSYNC.RECONVERGENT B2 ;  /* 0x0000000000027941 */ /* 0x000fea0003800200 */
.L_x_64:
        /* <DEDUP_REMOVED lines=12> */
.L_x_67:
[----:B------:R-:W-:Y:S05]  /*18e0*/  BSYNC.RECONVERGENT B2 ;  /* 0x0000000000027941 */ /* 0x000fea0003800200 */
.L_x_66:
        /* <DEDUP_REMOVED lines=12> */
.L_x_69:
[----:B------:R-:W-:Y:S05]  /*19b0*/  BSYNC.RECONVERGENT B2 ;  /* 0x0000000000027941 */ /* 0x000fea0003800200 */
.L_x_68:
        /* <DEDUP_REMOVED lines=12> */
.L_x_71:
[----:B------:R-:W-:Y:S05]  /*1a80*/  BSYNC.RECONVERGENT B2 ;  /* 0x0000000000027941 */ /* 0x000fea0003800200 */
.L_x_70:
[----:B------:R-:W-:Y:S01]  /*1a90*/  ISETP.NE.AND P5, PT, R18, RZ, PT ;  /* 0x000000ff1200720c */ /* 0x000fe20003fa5270 */
[----:B------:R-:W-:Y:S01]  /*1aa0*/  BSSY.RECONVERGENT B2, `(.L_x_72) ;  /* 0x000000c000027945 */ /* 0x000fe20003800200 */
[----:B------:R-:W-:-:S11]  /*1ab0*/  ISETP.GE.AND P4, PT, R15, R10, PT ;  /* 0x0000000a0f00720c */ /* 0x000fd60003f86270 */
[----:B------:R-:W-:Y:S05]  /*1ac0*/  @P5 BRA `(.L_x_73) ;  /* 0x0000000000245947 */ /* 0x000fea0003800000 */
        /* <DEDUP_REMOVED lines=9> */
.L_x_73:
[----:B------:R-:W-:Y:S05]  /*1b60*/  BSYNC.RECONVERGENT B2 ;  /* 0x0000000000027941 */ /* 0x000fea0003800200 */
.L_x_72:
[----:B------:R-:W-:Y:S01]  /*1b70*/  BSSY.RECONVERGENT B2, `(.L_x_74) ;  /* 0x000000c000027945 */ /* 0x000fe20003800200 */
[----:B------:R-:W-:-:S03]  /*1b80*/  ISETP.NE.AND P5, PT, R12, RZ, PT ;  /* 0x000000ff0c00720c */ /* 0x000fc60003fa5270 */
        /* <DEDUP_REMOVED lines=10> */
.L_x_75:
[----:B------:R-:W-:Y:S05]  /*1c30*/  BSYNC.RECONVERGENT B2 ;  /* 0x0000000000027941 */ /* 0x000fea0003800200 */
.L_x_74:
[----:B------:R-:W-:Y:S01]  /*1c40*/  ISETP.NE.AND P6, PT, R20, RZ, PT ;  /* 0x000000ff1400720c */ /* 0x000fe20003fc5270 */
[----:B------:R-:W-:-:S12]  /*1c50*/  BSSY.RECONVERGENT B2, `(.L_x_76) ;  /* 0x000000b000027945 */ /* 0x000fd80003800200 */
        /* <DEDUP_REMOVED lines=10> */
.L_x_77:
[----:B------:R-:W-:Y:S05]  /*1d00*/  BSYNC.RECONVERGENT B2 ;  /* 0x0000000000027941 */ /* 0x000fea0003800200 */
.L_x_76:
[----:B------:R-:W-:Y:S04]  /*1d10*/  BSSY.RECONVERGENT B2, `(.L_x_78) ;  /* 0x000000b000027945 */ /* 0x000fe80003800200 */
        /* <DEDUP_REMOVED lines=10> */
.L_x_79:
[----:B------:R-:W-:Y:S05]  /*1dc0*/  BSYNC.RECONVERGENT B2 ;  /* 0x0000000000027941 */ /* 0x000fea0003800200 */
.L_x_78:
        /* <DEDUP_REMOVED lines=11> */
.L_x_81:
[----:B------:R-:W-:Y:S05]  /*1e80*/  BSYNC.RECONVERGENT B2 ;  /* 0x0000000000027941 */ /* 0x000fea0003800200 */
.L_x_80:
        /* <DEDUP_REMOVED lines=11> */
.L_x_83:
[----:B------:R-:W-:Y:S05]  /*1f40*/  BSYNC.RECONVERGENT B2 ;  /* 0x0000000000027941 */ /* 0x000fea0003800200 */
.L_x_82:
        /* <DEDUP_REMOVED lines=11> */
.L_x_85:
[----:B------:R-:W-:Y:S05]  /*2000*/  BSYNC.RECONVERGENT B2 ;  /* 0x0000000000027941 */ /* 0x000fea0003800200 */
.L_x_84:
[----:B------:R-:W-:Y:S04]  /*2010*/  BSSY.RECONVERGENT B2, `(.L_x_86) ;  /* 0x000000b000027945 */ /* 0x000fe80003800200 */
[----:B------:R-:W-:Y:S05]  /*2020*/  @P4 BRA `(.L_x_87) ;  /* 0x0000000000244947 */ /* 0x000fea0003800000 */
[----:B------:R-:W5:Y:S01]  /*2030*/  LDG.E R6, desc[UR4][R6.64+0x3c] ;  /* 0x00003c0406067981 */ /* 0x000f62000c1e1900 */
[----:B01-34-:R-:W-:Y:S01]  /*2040*/  PRMT R8, R16, 0x7604, RZ ;  /* 0x0000760410087816 */ /* 0x01bfe200000000ff */
[----:B------:R-:W-:-:S03]  /*2050*/  IMAD.MOV.U32 R13, RZ, RZ, 0x1 ;  /* 0x00000001ff0d7424 */ /* 0x000fc600078e00ff */
[--C-:B------:R-:W-:Y:S02]  /*2060*/  PRMT R9, RZ, 0x4, R8.reuse ;  /* 0x00000004ff097816 */ /* 0x100fe40000000008 */
[----:B------:R-:W-:Y:S02]  /*2070*/  PRMT R8, RZ, 0x5, R8 ;  /* 0x00000005ff087816 */ /* 0x000fe40000000008 */
[----:B-----5:R-:W-:-:S04]  /*2080*/  SHF.R.U32.HI R9, RZ, R9, R6 ;  /* 0x00000009ff097219 */ /* 0x020fc80000011606 */
[----:B------:R-:W-:-:S05]  /*2090*/  SGXT.U32 R9, R9, R8 ;  /* 0x000000080909721a */ /* 0x000fca0000000000 */
[----:B--2---:R-:W-:-:S05]  /*20a0*/  IMAD.WIDE R8, R9, 0x4, R2 ;  /* 0x0000000409087825 */ /* 0x004fca00078e0202 */
[----:B------:R0:W-:Y:S02]  /*20b0*/  REDG.E.ADD.STRONG.GPU desc[UR4][R8.64], R13 ;  /* 0x0000000d0800798e */ /* 0x0001e4000c12e104 */
.L_x_87:
[----:B------:R-:W-:Y:S05]  /*20c0*/  BSYNC.RECONVERGENT B2 ;  /* 0x0000000000027941 */ /* 0x000fea0003800200 */
.L_x_86:
[----:B------:R-:W-:Y:S01]  /*20d0*/  VIADD R11, R11, 0x10 ;  /* 0x000000100b0b7836 */ /* 0x000fe20000000000 */
[----:B------:R-:W-:Y:S06]  /*20e0*/  @P5 BRA `(.L_x_88) ;  /* 0xfffffff000585947 */ /* 0x000fec000383ffff */
.L_x_55:
[----:B------:R-:W-:Y:S05]  /*20f0*/  BSYNC.RECONVERGENT B1 ;  /* 0x0000000000017941 */ /* 0x000fea0003800200 */
.L_x_54:
[----:B--2---:R-:W-:-:S07]  /*2100*/  VIADD R3, R11, 0xfffffff9 ;  /* 0xfffffff90b037836 */ /* 0x004fce0000000000 */
.L_x_21:
[----:B------:R-:W-:Y:S05]  /*2110*/  BSYNC.RECONVERGENT B0 ;  /* 0x0000000000007941 */ /* 0x000fea0003800200 */
.L_x_20:
[----:B------:R-:W-:-:S13]  /*2120*/  ISETP.NE.AND P0, PT, R14, RZ, PT ;  /* 0x000000ff0e00720c */ /* 0x000fda0003f05270 */
[----:B------:R-:W-:Y:S05]  /*2130*/  @!P0 EXIT ;  /* 0x000000000000894d */ /* 0x000fea0003800000 */
[----:B------:R-:W-:Y:S01]  /*2140*/  ISETP.GE.U32.AND P0, PT, R14, 0x8, PT ;  /* 0x000000080e00780c */ /* 0x000fe20003f06070 */
[----:B------:R-:W-:Y:S01]  /*2150*/  BSSY.RECONVERGENT B0, `(.L_x_89) ;  /* 0x0000088000007945 */ /* 0x000fe20003800200 */
[----:B------:R-:W-:-:S11]  /*2160*/  LOP3.LUT R2, R0, 0x7, RZ, 0xc0, !PT ;  /* 0x0000000700027812 */ /* 0x000fd600078ec0ff */
[----:B------:R-:W-:Y:S05]  /*2170*/  @!P0 BRA `(.L_x_90) ;  /* 0x0000000800148947 */ /* 0x000fea0003800000 */
[----:B01-34-:R-:W0:Y:S01]  /*2180*/  LDC R9, c[0x0][0x390] ;  /* 0x0000e400ff097b82 */ /* 0x01be220000000800 */
[C---:B------:R-:W-:Y:S01]  /*2190*/  VIADD R6, R3.reuse, 0x1 ;  /* 0x0000000103067836 */ /* 0x040fe20000000000 */
[----:B------:R-:W-:Y:S01]  /*21a0*/  BSSY.RECONVERGENT B1, `(.L_x_91) ;  /* 0x000001e000017945 */ /* 0x000fe20003800200 */
[C---:B------:R-:W-:Y:S02]  /*21b0*/  VIADD R7, R3.reuse, 0x2 ;  /* 0x0000000203077836 */ /* 0x040fe40000000000 */
[----:B------:R-:W-:-:S03]  /*21c0*/  VIADD R8, R3, 0x5 ;  /* 0x0000000503087836 */ /* 0x000fc60000000000 */
[----:B------:R-:W1:Y:S01]  /*21d0*/  LDC.64 R4, c[0x0][0x388] ;  /* 0x0000e200ff047b82 */ /* 0x000e620000000a00 */
[CC--:B0-----:R-:W-:Y:S02]  /*21e0*/  ISETP.GE.AND P6, PT, R3.reuse, R9.reuse, PT ;  /* 0x000000090300720c */ /* 0x0c1fe40003fc6270 */
[-C--:B------:R-:W-:Y:S01]  /*21f0*/  ISETP.GE.AND P1, PT, R6, R9.reuse, PT ;  /* 0x000000090600720c */ /* 0x080fe20003f26270 */
[----:B------:R-:W-:Y:S01]  /*2200*/  VIADD R6, R3, 0x3 ;  /* 0x0000000303067836 */ /* 0x000fe20000000000 */
[-C--:B------:R-:W-:Y:S01]  /*2210*/  ISETP.GE.AND P0, PT, R7, R9.reuse, PT ;  /* 0x000000090700720c */ /* 0x080fe20003f06270 */
[C---:B------:R-:W-:Y:S01]  /*2220*/  VIADD R7, R3.reuse, 0x4 ;  /* 0x0000000403077836 */ /* 0x040fe20000000000 */
[----:B------:R-:W-:Y:S02]  /*2230*/  P2R R10, PR, RZ, 0x2 ;  /* 0x00000002ff0a7803 */ /* 0x000fe40000000000 */
[-C--:B------:R-:W-:Y:S01]  /*2240*/  ISETP.GE.AND P1, PT, R6, R9.reuse, PT ;  /* 0x000000090600720c */ /* 0x080fe20003f26270 */
[C---:B------:R-:W-:Y:S01]  /*2250*/  VIADD R6, R3.reuse, 0x6 ;  /* 0x0000000603067836 */ /* 0x040fe20000000000 */
[-C--:B------:R-:W-:Y:S01]  /*2260*/  ISETP.GE.AND P3, PT, R8, R9.reuse, PT ;  /* 0x000000090800720c */ /* 0x080fe20003f66270 */
[----:B------:R-:W-:Y:S01]  /*2270*/  VIADD R8, R3, 0x7 ;  /* 0x0000000703087836 */ /* 0x000fe20000000000 */
[-C--:B------:R-:W-:Y:S01]  /*2280*/  ISETP.GE.AND P2, PT, R7, R9.reuse, PT ;  /* 0x000000090700720c */ /* 0x080fe20003f46270 */
[----:B-1----:R-:W-:Y:S01]  /*2290*/  IMAD.WIDE R4, R3, 0x4, R4 ;  /* 0x0000000403047825 */ /* 0x002fe200078e0204 */
[----:B------:R-:W-:-:S02]  /*22a0*/  ISETP.GE.AND P4, PT, R6, R9, PT ;  /* 0x000000090600720c */ /* 0x000fc40003f86270 */
[----:B------:R-:W-:Y:S01]  /*22b0*/  ISETP.GE.AND P5, PT, R8, R9, PT ;  /* 0x000000090800720c */ /* 0x000fe20003fa6270 */
[----:B------:R-:W-:-:S12]  /*22c0*/  @P6 BRA `(.L_x_92) ;  /* 0x00000000002c6947 */ /* 0x000fd80003800000 */
[----:B------:R-:W2:Y:S01]  /*22d0*/  LDG.E R8, desc[UR4][R4.64] ;  /* 0x0000000404087981 */ /* 0x000ea2000c1e1900 */
[----:B------:R-:W0:Y:S08]  /*22e0*/  LDC R9, c[0x0][0x394] ;  /* 0x0000e500ff097b82 */ /* 0x000e300000000800 */
[----:B------:R-:W1:Y:S01]  /*22f0*/  LDC.64 R6, c[0x0][0x398] ;  /* 0x0000e600ff067b82 */ /* 0x000e620000000a00 */
[----:B0-----:R-:W-:-:S04]  /*2300*/  PRMT R9, R9, 0x7604, RZ ;  /* 0x0000760409097816 */ /* 0x001fc800000000ff */
[--C-:B------:R-:W-:Y:S02]  /*2310*/  PRMT R11, RZ, 0x4, R9.reuse ;  /* 0x00000004ff0b7816 */ /* 0x100fe40000000009 */
[----:B------:R-:W-:Y:S02]  /*2320*/  PRMT R9, RZ, 0x5, R9 ;  /* 0x00000005ff097816 */ /* 0x000fe40000000009 */
[----:B--2---:R-:W-:Y:S01]  /*2330*/  SHF.R.U32.HI R8, RZ, R11, R8 ;  /* 0x0000000bff087219 */ /* 0x004fe20000011608 */
[----:B------:R-:W-:-:S03]  /*2340*/  IMAD.MOV.U32 R11, RZ, RZ, 0x1 ;  /* 0x00000001ff0b7424 */ /* 0x000fc600078e00ff */
[----:B------:R-:W-:-:S05]  /*2350*/  SGXT.U32 R9, R8, R9 ;  /* 0x000000090809721a */ /* 0x000fca0000000000 */
[----:B-1----:R-:W-:-:S05]  /*2360*/  IMAD.WIDE R6, R9, 0x4, R6 ;  /* 0x0000000409067825 */ /* 0x002fca00078e0206 */
[----:B------:R0:W-:Y:S02]  /*2370*/  REDG.E.ADD.STRONG.GPU desc[UR4][R6.64], R11 ;  /* 0x0000000b0600798e */ /* 0x0001e4000c12e104 */
.L_x_92:
[----:B------:R-:W-:Y:S05]  /*2380*/  BSYNC.RECONVERGENT B1 ;  /* 0x0000000000017941 */ /* 0x000fea0003800200 */
.L_x_91:
[----:B------:R-:W-:Y:S01]  /*2390*/  ISETP.NE.AND P6, PT, R10, RZ, PT ;  /* 0x000000ff0a00720c */ /* 0x000fe20003fc5270 */
[----:B------:R-:W-:-:S12]  /*23a0*/  BSSY.RECONVERGENT B1, `(.L_x_93) ;  /* 0x000000d000017945 */ /* 0x000fd80003800200 */
[----:B------:R-:W-:Y:S05]  /*23b0*/  @P6 BRA `(.L_x_94) ;  /* 0x00000000002c6947 */ /* 0x000fea0003800000 */
[----:B------:R-:W2:Y:S01]  /*23c0*/  LDG.E R8, desc[UR4][R4.64+0x4] ;  /* 0x0000040404087981 */ /* 0x000ea2000c1e1900 */
[----:B------:R-:W1:Y:S08]  /*23d0*/  LDC R9, c[0x0][0x394] ;  /* 0x0000e500ff097b82 */ /* 0x000e700000000800 */
[----:B0-----:R-:W0:Y:S01]  /*23e0*/  LDC.64 R6, c[0x0][0x398] ;  /* 0x0000e600ff067b82 */ /* 0x001e220000000a00 */
[----:B-1----:R-:W-:-:S04]  /*23f0*/  PRMT R9, R9, 0x7604, RZ ;  /* 0x0000760409097816 */ /* 0x002fc800000000ff */
[--C-:B------:R-:W-:Y:S02]  /*2400*/  PRMT R11, RZ, 0x4, R9.reuse ;  /* 0x00000004ff0b7816 */ /* 0x100fe40000000009 */
[----:B------:R-:W-:Y:S02]  /*2410*/  PRMT R9, RZ, 0x5, R9 ;  /* 0x00000005ff097816 */ /* 0x000fe40000000009 */
[----:B--2---:R-:W-:Y:S01]  /*2420*/  SHF.R.U32.HI R8, RZ, R11, R8 ;  /* 0x0000000bff087219 */ /* 0x004fe20000011608 */
[----:B------:R-:W-:-:S03]  /*2430*/  IMAD.MOV.U32 R11, RZ, RZ, 0x1 ;  /* 0x00000001ff0b7424 */ /* 0x000fc600078e00ff */
[----:B------:R-:W-:-:S05]  /*2440*/  SGXT.U32 R9, R8, R9 ;  /* 0x000000090809721a */ /* 0x000fca0000000000 */
[----:B0-----:R-:W-:-:S05]  /*2450*/  IMAD.WIDE R6, R9, 0x4, R6 ;  /* 0x0000000409067825 */ /* 0x001fca00078e0206 */
[----:B------:R1:W-:Y:S02]  /*2460*/  REDG.E.ADD.STRONG.GPU desc[UR4][R6.64], R11 ;  /* 0x0000000b0600798e */ /* 0x0003e4000c12e104 */
.L_x_94:
[----:B------:R-:W-:Y:S05]  /*2470*/  BSYNC.RECONVERGENT B1 ;  /* 0x0000000000017941 */ /* 0x000fea0003800200 */
.L_x_93:
[----:B------:R-:W-:Y:S04]  /*2480*/  BSSY.RECONVERGENT B1, `(.L_x_95) ;  /* 0x000000d000017945 */ /* 0x000fe80003800200 */
[----:B------:R-:W-:Y:S05]  /*2490*/  @P0 BRA `(.L_x_96) ;  /* 0x00000000002c0947 */ /* 0x000fea0003800000 */
[----:B------:R-:W2:Y:S01]  /*24a0*/  LDG.E R8, desc[UR4][R4.64+0x8] ;  /* 0x0000080404087981 */ /* 0x000ea2000c1e1900 */
[----:B------:R-:W3:Y:S08]  /*24b0*/  LDC R9, c[0x0][0x394] ;  /* 0x0000e500ff097b82 */ /* 0x000ef00000000800 */
[----:B01----:R-:W0:Y:S01]  /*24c0*/  LDC.64 R6, c[0x0][0x398] ;  /* 0x0000e600ff067b82 */ /* 0x003e220000000a00 */
[----:B---3--:R-:W-:-:S04]  /*24d0*/  PRMT R9, R9, 0x7604, RZ ;  /* 0x0000760409097816 */ /* 0x008fc800000000ff */
[--C-:B------:R-:W-:Y:S02]  /*24e0*/  PRMT R11, RZ, 0x4, R9.reuse ;  /* 0x00000004ff0b7816 */ /* 0x100fe40000000009 */
[----:B------:R-:W-:Y:S02]  /*24f0*/  PRMT R9, RZ, 0x5, R9 ;  /* 0x00000005ff097816 */ /* 0x000fe40000000009 */
[----:B--2---:R-:W-:Y:S01]  /*2500*/  SHF.R.U32.HI R8, RZ, R11, R8 ;  /* 0x0000000bff087219 */ /* 0x004fe20000011608 */
[----:B------:R-:W-:-:S03]  /*2510*/  IMAD.MOV.U32 R11, RZ, RZ, 0x1 ;  /* 0x00000001ff0b7424 */ /* 0x000fc600078e00ff */
[----:B------:R-:W-:-:S05]  /*2520*/  SGXT.U32 R9, R8, R9 ;  /* 0x000000090809721a */ /* 0x000fca0000000000 */
[----:B0-----:R-:W-:-:S05]  /*2530*/  IMAD.WIDE R6, R9, 0x4, R6 ;  /* 0x0000000409067825 */ /* 0x001fca00078e0206 */
[----:B------:R2:W-:Y:S02]  /*2540*/  REDG.E.ADD.STRONG.GPU desc[UR4][R6.64], R11 ;  /* 0x0000000b0600798e */ /* 0x0005e4000c12e104 */
.L_x_96:
[----:B------:R-:W-:Y:S05]  /*2550*/  BSYNC.RECONVERGENT B1 ;  /* 0x0000000000017941 */ /* 0x000fea0003800200 */
.L_x_95:
[----:B------:R-:W-:Y:S04]  /*2560*/  BSSY.RECONVERGENT B1, `(.L_x_97) ;  /* 0x000000d000017945 */ /* 0x000fe80003800200 */
[----:B------:R-:W-:Y:S05]  /*2570*/  @P1 BRA `(.L_x_98) ;  /* 0x00000000002c1947 */ /* 0x000fea0003800000 */
        /* <DEDUP_REMOVED lines=11> */
.L_x_98:
[----:B------:R-:W-:Y:S05]  /*2630*/  BSYNC.RECONVERGENT B1 ;  /* 0x0000000000017941 */ /* 0x000fea0003800200 */
.L_x_97:
[----:B------:R-:W-:Y:S04]  /*2640*/  BSSY.RECONVERGENT B1, `(.L_x_99) ;  /* 0x000000d000017945 */ /* 0x000fe80003800200 */
[----:B------:R-:W-:Y:S05]  /*2650*/  @P2 BRA `(.L_x_100) ;  /* 0x00000000002c2947 */ /* 0x000fea0003800000 */
[----:B------:R-:W4:Y:S01]  /*2660*/  LDG.E R8, desc[UR4][R4.64+0x10] ;  /* 0x0000100404087981 */ /* 0x000f22000c1e1900 */
[----:B------:R-:W5:Y:S08]  /*2670*/  LDC R9, c[0x0][0x394] ;  /* 0x0000e500ff097b82 */ /* 0x000f700000000800 */
[----:B0123--:R-:W0:Y:S01]  /*2680*/  LDC.64 R6, c[0x0][0x398] ;  /* 0x0000e600ff067b82 */ /* 0x00fe220000000a00 */
[----:B-----5:R-:W-:-:S04]  /*2690*/  PRMT R9, R9, 0x7604, RZ ;  /* 0x0000760409097816 */ /* 0x020fc800000000ff */
[--C-:B------:R-:W-:Y:S02]  /*26a0*/  PRMT R11, RZ, 0x4, R9.reuse ;  /* 0x00000004ff0b7816 */ /* 0x100fe40000000009 */
[----:B------:R-:W-:Y:S02]  /*26b0*/  PRMT R9, RZ, 0x5, R9 ;  /* 0x00000005ff097816 */ /* 0x000fe40000000009 */
[----:B----4-:R-:W-:Y:S01]  /*26c0*/  SHF.R.U32.HI R8, RZ, R11, R8 ;  /* 0x0000000bff087219 */ /* 0x010fe20000011608 */
[----:B------:R-:W-:-:S03]  /*26d0*/  IMAD.MOV.U32 R11, RZ, RZ, 0x1 ;  /* 0x00000001ff0b7424 */ /* 0x000fc600078e00ff */
[----:B------:R-:W-:-:S05]  /*26e0*/  SGXT.U32 R9, R8, R9 ;  /* 0x000000090809721a */ /* 0x000fca0000000000 */
[----:B0-----:R-:W-:-:S05]  /*26f0*/  IMAD.WIDE R6, R9, 0x4, R6 ;  /* 0x0000000409067825 */ /* 0x001fca00078e0206 */
[----:B------:R4:W-:Y:S02]  /*2700*/  REDG.E.ADD.STRONG.GPU desc[UR4][R6.64], R11 ;  /* 0x0000000b0600798e */ /* 0x0009e4000c12e104 */
.L_x_100:
[----:B------:R-:W-:Y:S05]  /*2710*/  BSYNC.RECONVERGENT B1 ;  /* 0x0000000000017941 */ /* 0x000fea0003800200 */
.L_x_99:
[----:B------:R-:W-:Y:S04]  /*2720*/  BSSY.RECONVERGENT B1, `(.L_x_101) ;  /* 0x000000d000017945 */ /* 0x000fe80003800200 */
[----:B------:R-:W-:Y:S05]  /*2730*/  @P3 BRA `(.L_x_102) ;  /* 0x00000000002c3947 */ /* 0x000fea0003800000 */
[----:B------:R-:W5:Y:S01]  /*2740*/  LDG.E R8, desc[UR4][R4.64+0x14] ;  /* 0x0000140404087981 */ /* 0x000f62000c1e1900 */
[----:B------:R-:W0:Y:S08]  /*2750*/  LDC R9, c[0x0][0x394] ;  /* 0x0000e500ff097b82 */ /* 0x000e300000000800 */
[----:B01234-:R-:W0:Y:S01]  /*2760*/  LDC.64 R6, c[0x0][0x398] ;  /* 0x0000e600ff067b82 */ /* 0x01fe220000000a00 */
[----:B------:R-:W-:-:S04]  /*2770*/  PRMT R9, R9, 0x7604, RZ ;  /* 0x0000760409097816 */ /* 0x000fc800000000ff */
[--C-:B------:R-:W-:Y:S02]  /*2780*/  PRMT R11, RZ, 0x4, R9.reuse ;  /* 0x00000004ff0b7816 */ /* 0x100fe40000000009 */
[----:B------:R-:W-:Y:S02]  /*2790*/  PRMT R9, RZ, 0x5, R9 ;  /* 0x00000005ff097816 */ /* 0x000fe40000000009 */
[----:B-----5:R-:W-:Y:S01]  /*27a0*/  SHF.R.U32.HI R8, RZ, R11, R8 ;  /* 0x0000000bff087219 */ /* 0x020fe20000011608 */
[----:B------:R-:W-:-:S03]  /*27b0*/  IMAD.MOV.U32 R11, RZ, RZ, 0x1 ;  /* 0x00000001ff0b7424 */ /* 0x000fc600078e00ff */
[----:B------:R-:W-:-:S05]  /*27c0*/  SGXT.U32 R9, R8, R9 ;  /* 0x000000090809721a */ /* 0x000fca0000000000 */
[----:B0-----:R-:W-:-:S05]  /*27d0*/  IMAD.WIDE R6, R9, 0x4, R6 ;  /* 0x0000000409067825 */ /* 0x001fca00078e0206 */
[----:B------:R0:W-:Y:S02]  /*27e0*/  REDG.E.ADD.STRONG.GPU desc[UR4][R6.64], R11 ;  /* 0x0000000b0600798e */ /* 0x0001e4000c12e104 */
.L_x_102:
[----:B------:R-:W-:Y:S05]  /*27f0*/  BSYNC.RECONVERGENT B1 ;  /* 0x0000000000017941 */ /* 0x000fea0003800200 */
.L_x_101:
        /* <DEDUP_REMOVED lines=13> */
.L_x_104:
[----:B------:R-:W-:Y:S05]  /*28d0*/  BSYNC.RECONVERGENT B1 ;  /* 0x0000000000017941 */ /* 0x000fea0003800200 */
.L_x_103:
[----:B------:R-:W-:Y:S04]  /*28e0*/  BSSY.RECONVERGENT B1, `(.L_x_105) ;  /* 0x000000d000017945 */ /* 0x000fe80003800200 */
[----:B------:R-:W-:Y:S05]  /*28f0*/  @P5 BRA `(.L_x_106) ;  /* 0x00000000002c5947 */ /* 0x000fea0003800000 */
[----:B------:R-:W5:Y:S01]  /*2900*/  LDG.E R4, desc[UR4][R4.64+0x1c] ;  /* 0x00001c0404047981 */ /* 0x000f62000c1e1900 */
[----:B------:R-:W0:Y:S02]  /*2910*/  LDC R8, c[0x0][0x394] ;  /* 0x0000e500ff087b82 */ /* 0x000e240000000800 */
[----:B01234-:R-:W-:-:S06]  /*2920*/  IMAD.MOV.U32 R11, RZ, RZ, 0x1 ;  /* 0x00000001ff0b7424 */ /* 0x01ffcc00078e00ff */
[----:B------:R-:W0:Y:S01]  /*2930*/  LDC.64 R6, c[0x0][0x398] ;  /* 0x0000e600ff067b82 */ /* 0x000e220000000a00 */
[----:B------:R-:W-:-:S04]  /*2940*/  PRMT R8, R8, 0x7604, RZ ;  /* 0x0000760408087816 */ /* 0x000fc800000000ff */
[--C-:B------:R-:W-:Y:S02]  /*2950*/  PRMT R9, RZ, 0x4, R8.reuse ;  /* 0x00000004ff097816 */ /* 0x100fe40000000008 */
[----:B------:R-:W-:Y:S02]  /*2960*/  PRMT R8, RZ, 0x5, R8 ;  /* 0x00000005ff087816 */ /* 0x000fe40000000008 */
[----:B-----5:R-:W-:-:S04]  /*2970*/  SHF.R.U32.HI R9, RZ, R9, R4 ;  /* 0x00000009ff097219 */ /* 0x020fc80000011604 */
[----:B------:R-:W-:-:S05]  /*2980*/  SGXT.U32 R9, R9, R8 ;  /* 0x000000080909721a */ /* 0x000fca0000000000 */
[----:B0-----:R-:W-:-:S05]  /*2990*/  IMAD.WIDE R6, R9, 0x4, R6 ;  /* 0x0000000409067825 */ /* 0x001fca00078e0206 */
[----:B------:R0:W-:Y:S02]  /*29a0*/  REDG.E.ADD.STRONG.GPU desc[UR4][R6.64], R11 ;  /* 0x0000000b0600798e */ /* 0x0001e4000c12e104 */
.L_x_106:
[----:B------:R-:W-:Y:S05]  /*29b0*/  BSYNC.RECONVERGENT B1 ;  /* 0x0000000000017941 */ /* 0x000fea0003800200 */
.L_x_105:
[----:B------:R-:W-:-:S07]  /*29c0*/  VIADD R3, R3, 0x8 ;  /* 0x0000000803037836 */ /* 0x000fce0000000000 */
.L_x_90:
[----:B------:R-:W-:Y:S05]  /*29d0*/  BSYNC.RECONVERGENT B0 ;  /* 0x0000000000007941 */ /* 0x000fea0003800200 */
.L_x_89:
[----:B------:R-:W-:-:S13]  /*29e0*/  ISETP.NE.AND P0, PT, R2, RZ, PT ;  /* 0x000000ff0200720c */ /* 0x000fda0003f05270 */
[----:B------:R-:W-:Y:S05]  /*29f0*/  @!P0 EXIT ;  /* 0x000000000000894d */ /* 0x000fea0003800000 */
[----:B------:R-:W-:Y:S01]  /*2a00*/  ISETP.GE.U32.AND P0, PT, R2, 0x4, PT ;  /* 0x000000040200780c */ /* 0x000fe20003f06070 */
[----:B------:R-:W-:Y:S01]  /*2a10*/  BSSY.RECONVERGENT B0, `(.L_x_107) ;  /* 0x0000046000007945 */ /* 0x000fe20003800200 */
[----:B------:R-:W-:-:S11]  /*2a20*/  LOP3.LUT R0, R0, 0x3, RZ, 0xc0, !PT ;  /* 0x0000000300007812 */ /* 0x000fd600078ec0ff */
[----:B------:R-:W-:Y:S05]  /*2a30*/  @!P0 BRA `(.L_x_108) ;  /* 0x00000004000c8947 */ /* 0x000fea0003800000 */
[----:B------:R-:W5:Y:S01]  /*2a40*/  LDC R2, c[0x0][0x390] ;  /* 0x0000e400ff027b82 */ /* 0x000f620000000800 */
[C---:B01234-:R-:W-:Y:S01]  /*2a50*/  VIADD R7, R3.reuse, 0x1 ;  /* 0x0000000103077836 */ /* 0x05ffe20000000000 */
[----:B------:R-:W-:Y:S01]  /*2a60*/  BSSY.RECONVERGENT B1, `(.L_x_109) ;  /* 0x0000015000017945 */ /* 0x000fe20003800200 */
[C---:B------:R-:W-:Y:S02]  /*2a70*/  VIADD R9, R3.reuse, 0x2 ;  /* 0x0000000203097836 */ /* 0x040fe40000000000 */
[----:B------:R-:W-:-:S03]  /*2a80*/  VIADD R11, R3, 0x3 ;  /* 0x00000003030b7836 */ /* 0x000fc60000000000 */
[----:B------:R-:W0:Y:S01]  /*2a90*/  LDC.64 R4, c[0x0][0x388] ;  /* 0x0000e200ff047b82 */ /* 0x000e220000000a00 */
[-C--:B-----5:R-:W-:Y:S02]  /*2aa0*/  ISETP.GE.AND P0, PT, R3, R2.reuse, PT ;  /* 0x000000020300720c */ /* 0x0a0fe40003f06270 */
[-C--:B------:R-:W-:Y:S02]  /*2ab0*/  ISETP.GE.AND P1, PT, R7, R2.reuse, PT ;  /* 0x000000020700720c */ /* 0x080fe40003f26270 */
[-C--:B------:R-:W-:Y:S02]  /*2ac0*/  ISETP.GE.AND P2, PT, R9, R2.reuse, PT ;  /* 0x000000020900720c */ /* 0x080fe40003f46270 */
[----:B------:R-:W-:Y:S01]  /*2ad0*/  ISETP.GE.AND P3, PT, R11, R2, PT ;  /* 0x000000020b00720c */ /* 0x000fe20003f66270 */
[----:B0-----:R-:W-:-:S06]  /*2ae0*/  IMAD.WIDE R4, R3, 0x4, R4 ;  /* 0x0000000403047825 */ /* 0x001fcc00078e0204 */
[----:B------:R-:W-:Y:S06]  /*2af0*/  @P0 BRA `(.L_x_110) ;  /* 0x00000000002c0947 */ /* 0x000fec0003800000 */
        /* <DEDUP_REMOVED lines=11> */
.L_x_110:
[----:B------:R-:W-:Y:S05]  /*2bb0*/  BSYNC.RECONVERGENT B1 ;  /* 0x0000000000017941 */ /* 0x000fea0003800200 */
.L_x_109:
[----:B------:R-:W-:Y:S04]  /*2bc0*/  BSSY.RECONVERGENT B1, `(.L_x_111) ;  /* 0x000000d000017945 */ /* 0x000fe80003800200 */
[----:B------:R-:W-:Y:S05]  /*2bd0*/  @P1 BRA `(.L_x_112) ;  /* 0x00000000002c1947 */ /* 0x000fea0003800000 */
[----:B------:R-:W2:Y:S01]  /*2be0*/  LDG.E R2, desc[UR4][R4.64+0x4] ;  /* 0x0000040404027981 */ /* 0x000ea2000c1e1900 */
[----:B------:R-:W1:Y:S01]  /*2bf0*/  LDC R8, c[0x0][0x394] ;  /* 0x0000e500ff087b82 */ /* 0x000e620000000800 */
[----:B0-----:R-:W-:-:S07]  /*2c00*/  IMAD.MOV.U32 R11, RZ, RZ, 0x1 ;  /* 0x00000001ff0b7424 */ /* 0x001fce00078e00ff */
[----:B------:R-:W0:Y:S01]  /*2c10*/  LDC.64 R6, c[0x0][0x398] ;  /* 0x0000e600ff067b82 */ /* 0x000e220000000a00 */
[----:B-1----:R-:W-:-:S04]  /*2c20*/  PRMT R8, R8, 0x7604, RZ ;  /* 0x0000760408087816 */ /* 0x002fc800000000ff */
[--C-:B------:R-:W-:Y:S02]  /*2c30*/  PRMT R9, RZ, 0x4, R8.reuse ;  /* 0x00000004ff097816 */ /* 0x100fe40000000008 */
[----:B------:R-:W-:Y:S02]  /*2c40*/  PRMT R8, RZ, 0x5, R8 ;  /* 0x00000005ff087816 */ /* 0x000fe40000000008 */
[----:B--2---:R-:W-:-:S04]  /*2c50*/  SHF.R.U32.HI R9, RZ, R9, R2 ;  /* 0x00000009ff097219 */ /* 0x004fc80000011602 */
[----:B------:R-:W-:-:S05]  /*2c60*/  SGXT.U32 R9, R9, R8 ;  /* 0x000000080909721a */ /* 0x000fca0000000000 */
[----:B0-----:R-:W-:-:S05]  /*2c70*/  IMAD.WIDE R6, R9, 0x4, R6 ;  /* 0x0000000409067825 */ /* 0x001fca00078e0206 */
[----:B------:R1:W-:Y:S02]  /*2c80*/  REDG.E.ADD.STRONG.GPU desc[UR4][R6.64], R11 ;  /* 0x0000000b0600798e */ /* 0x0003e4000c12e104 */
.L_x_112:
[----:B------:R-:W-:Y:S05]  /*2c90*/  BSYNC.RECONVERGENT B1 ;  /* 0x0000000000017941 */ /* 0x000fea0003800200 */
.L_x_111:
[----:B------:R-:W-:Y:S04]  /*2ca0*/  BSSY.RECONVERGENT B1, `(.L_x_113) ;  /* 0x000000d000017945 */ /* 0x000fe80003800200 */
[----:B------:R-:W-:Y:S05]  /*2cb0*/  @P2 BRA `(.L_x_114) ;  /* 0x00000000002c2947 */ /* 0x000fea0003800000 */
[----:B------:R-:W2:Y:S01]  /*2cc0*/  LDG.E R2, desc[UR4][R4.64+0x8] ;  /* 0x0000080404027981 */ /* 0x000ea2000c1e1900 */
[----:B------:R-:W3:Y:S01]  /*2cd0*/  LDC R8, c[0x0][0x394] ;  /* 0x0000e500ff087b82 */ /* 0x000ee20000000800 */
[----:B01----:R-:W-:-:S07]  /*2ce0*/  IMAD.MOV.U32 R11, RZ, RZ, 0x1 ;  /* 0x00000001ff0b7424 */ /* 0x003fce00078e00ff */
[----:B------:R-:W0:Y:S01]  /*2cf0*/  LDC.64 R6, c[0x0][0x398] ;  /* 0x0000e600ff067b82 */ /* 0x000e220000000a00 */
[----:B---3--:R-:W-:-:S04]  /*2d00*/  PRMT R8, R8, 0x7604, RZ ;  /* 0x0000760408087816 */ /* 0x008fc800000000ff */
[--C-:B------:R-:W-:Y:S02]  /*2d10*/  PRMT R9, RZ, 0x4, R8.reuse ;  /* 0x00000004ff097816 */ /* 0x100fe40000000008 */
[----:B------:R-:W-:Y:S02]  /*2d20*/  PRMT R8, RZ, 0x5, R8 ;  /* 0x00000005ff087816 */ /* 0x000fe40000000008 */
[----:B--2---:R-:W-:-:S04]  /*2d30*/  SHF.R.U32.HI R9, RZ, R9, R2 ;  /* 0x00000009ff097219 */ /* 0x004fc80000011602 */
[----:B------:R-:W-:-:S05]  /*2d40*/  SGXT.U32 R9, R9, R8 ;  /* 0x000000080909721a */ /* 0x000fca0000000000 */
[----:B0-----:R-:W-:-:S05]  /*2d50*/  IMAD.WIDE R6, R9, 0x4, R6 ;  /* 0x0000000409067825 */ /* 0x001fca00078e0206 */
[----:B------:R2:W-:Y:S02]  /*2d60*/  REDG.E.ADD.STRONG.GPU desc[UR4][R6.64], R11 ;  /* 0x0000000b0600798e */ /* 0x0005e4000c12e104 */
.L_x_114:
[----:B------:R-:W-:Y:S05]  /*2d70*/  BSYNC.RECONVERGENT B1 ;  /* 0x0000000000017941 */ /* 0x000fea0003800200 */
.L_x_113:
[----:B------:R-:W-:Y:S04]  /*2d80*/  BSSY.RECONVERGENT B1, `(.L_x_115) ;  /* 0x000000d000017945 */ /* 0x000fe80003800200 */
[----:B------:R-:W-:Y:S05]  /*2d90*/  @P3 BRA `(.L_x_116) ;  /* 0x00000000002c3947 */ /* 0x000fea0003800000 */
[----:B------:R-:W3:Y:S01]  /*2da0*/  LDG.E R4, desc[UR4][R4.64+0xc] ;  /* 0x00000c0404047981 */ /* 0x000ee2000c1e1900 */
[----:B------:R-:W4:Y:S01]  /*2db0*/  LDC R2, c[0x0][0x394] ;  /* 0x0000e500ff027b82 */ /* 0x000f220000000800 */
[----:B012---:R-:W-:-:S07]  /*2dc0*/  IMAD.MOV.U32 R11, RZ, RZ, 0x1 ;  /* 0x00000001ff0b7424 */ /* 0x007fce00078e00ff */
[----:B------:R-:W0:Y:S01]  /*2dd0*/  LDC.64 R6, c[0x0][0x398] ;  /* 0x0000e600ff067b82 */ /* 0x000e220000000a00 */
[----:B----4-:R-:W-:-:S04]  /*2de0*/  PRMT R2, R2, 0x7604, RZ ;  /* 0x0000760402027816 */ /* 0x010fc800000000ff */
[--C-:B------:R-:W-:Y:S02]  /*2df0*/  PRMT R9, RZ, 0x4, R2.reuse ;  /* 0x00000004ff097816 */ /* 0x100fe40000000002 */
[----:B------:R-:W-:Y:S02]  /*2e00*/  PRMT R2, RZ, 0x5, R2 ;  /* 0x00000005ff027816 */ /* 0x000fe40000000002 */
[----:B---3--:R-:W-:-:S04]  /*2e10*/  SHF.R.U32.HI R9, RZ, R9, R4 ;  /* 0x00000009ff097219 */ /* 0x008fc80000011604 */
[----:B------:R-:W-:-:S05]  /*2e20*/  SGXT.U32 R9, R9, R2 ;  /* 0x000000020909721a */ /* 0x000fca0000000000 */
[----:B0-----:R-:W-:-:S05]  /*2e30*/  IMAD.WIDE R6, R9, 0x4, R6 ;  /* 0x0000000409067825 */ /* 0x001fca00078e0206 */
[----:B------:R3:W-:Y:S02]  /*2e40*/  REDG.E.ADD.STRONG.GPU desc[UR4][R6.64], R11 ;  /* 0x0000000b0600798e */ /* 0x0007e4000c12e104 */
.L_x_116:
[----:B------:R-:W-:Y:S05]  /*2e50*/  BSYNC.RECONVERGENT B1 ;  /* 0x0000000000017941 */ /* 0x000fea0003800200 */
.L_x_115:
[----:B------:R-:W-:-:S07]  /*2e60*/  VIADD R3, R3, 0x4 ;  /* 0x0000000403037836 */ /* 0x000fce0000000000 */
.L_x_108:
[----:B------:R-:W-:Y:S05]  /*2e70*/  BSYNC.RECONVERGENT B0 ;  /* 0x0000000000007941 */ /* 0x000fea0003800200 */
.L_x_107:
[----:B------:R-:W-:-:S13]  /*2e80*/  ISETP.NE.AND P0, PT, R0, RZ, PT ;  /* 0x000000ff0000720c */ /* 0x000fda0003f05270 */
[----:B------:R-:W-:Y:S05]  /*2e90*/  @!P0 EXIT ;  /* 0x000000000000894d */ /* 0x000fea0003800000 */
[----:B----4-:R-:W4:Y:S01]  /*2ea0*/  LDC R12, c[0x0][0x394] ;  /* 0x0000e500ff0c7b82 */ /* 0x010f220000000800 */
[----:B------:R-:W-:Y:S01]  /*2eb0*/  IMAD.MOV R0, RZ, RZ, -R0 ;  /* 0x000000ffff007224 */ /* 0x000fe200078e0a00 */
[----:B------:R-:W4:Y:S06]  /*2ec0*/  LDCU UR6, c[0x0][0x390] ;  /* 0x00007200ff0677ac */ /* 0x000f2c0008000800 */
[----:B------:R-:W4:Y:S08]  /*2ed0*/  LDC.64 R4, c[0x0][0x398] ;  /* 0x0000e600ff047b82 */ /* 0x000f300000000a00 */
[----:B0123--:R-:W0:Y:S02]  /*2ee0*/  LDC.64 R6, c[0x0][0x388] ;  /* 0x0000e200ff067b82 */ /* 0x00fe240000000a00 */
.L_x_119:
[----:B----4-:R-:W-:Y:S01]  /*2ef0*/  ISETP.GE.AND P0, PT, R3, UR6, PT ;  /* 0x0000000603007c0c */ /* 0x010fe2000bf06270 */
[----:B------:R-:W-:Y:S01]  /*2f00*/  VIADD R0, R0, 0x1 ;  /* 0x0000000100007836 */ /* 0x000fe20000000000 */
[----:B------:R-:W-:Y:S04]  /*2f10*/  BSSY.RECONVERGENT B0, `(.L_x_117) ;  /* 0x000000d000007945 */ /* 0x000fe80003800200 */
[----:B------:R-:W-:-:S07]  /*2f20*/  ISETP.NE.AND P1, PT, R0, RZ, PT ;  /* 0x000000ff0000720c */ /* 0x000fce0003f25270 */
[----:B-1----:R-:W-:Y:S06]  /*2f30*/  @P0 BRA `(.L_x_118) ;  /* 0x0000000000280947 */ /* 0x002fec0003800000 */
[----:B0-----:R-:W-:-:S06]  /*2f40*/  IMAD.WIDE R8, R3, 0x4, R6 ;  /* 0x0000000403087825 */ /* 0x001fcc00078e0206 */
[----:B------:R-:W2:Y:S01]  /*2f50*/  LDG.E R8, desc[UR4][R8.64] ;  /* 0x0000000408087981 */ /* 0x000ea2000c1e1900 */
[----:B------:R-:W-:Y:S01]  /*2f60*/  PRMT R2, R12, 0x7604, RZ ;  /* 0x000076040c027816 */ /* 0x000fe200000000ff */
[----:B------:R-:W-:-:S03]  /*2f70*/  IMAD.MOV.U32 R13, RZ, RZ, 0x1 ;  /* 0x00000001ff0d7424 */ /* 0x000fc600078e00ff */
[--C-:B------:R-:W-:Y:S02]  /*2f80*/  PRMT R11, RZ, 0x4, R2.reuse ;  /* 0x00000004ff0b7816 */ /* 0x100fe40000000002 */
[----:B------:R-:W-:Y:S02]  /*2f90*/  PRMT R2, RZ, 0x5, R2 ;  /* 0x00000005ff027816 */ /* 0x000fe40000000002 */
[----:B--2---:R-:W-:-:S04]  /*2fa0*/  SHF.R.U32.HI R11, RZ, R11, R8 ;  /* 0x0000000bff0b7219 */ /* 0x004fc80000011608 */
[----:B------:R-:W-:-:S05]  /*2fb0*/  SGXT.U32 R11, R11, R2 ;  /* 0x000000020b0b721a */ /* 0x000fca0000000000 */
[----:B------:R-:W-:-:S05]  /*2fc0*/  IMAD.WIDE R10, R11, 0x4, R4 ;  /* 0x000000040b0a7825 */ /* 0x000fca00078e0204 */
[----:B------:R1:W-:Y:S02]  /*2fd0*/  REDG.E.ADD.STRONG.GPU desc[UR4][R10.64], R13 ;  /* 0x0000000d0a00798e */ /* 0x0003e4000c12e104 */
.L_x_118:
[----:B------:R-:W-:Y:S05]  /*2fe0*/  BSYNC.RECONVERGENT B0 ;  /* 0x0000000000007941 */ /* 0x000fea0003800200 */
.L_x_117:
[----:B------:R-:W-:Y:S01]  /*2ff0*/  VIADD R3, R3, 0x1 ;  /* 0x0000000103037836 */ /* 0x000fe20000000000 */
[----:B------:R-:W-:Y:S06]  /*3000*/  @P1 BRA `(.L_x_119) ;  /* 0xfffffffc00b81947 */ /* 0x000fec000383ffff */
[----:B------:R-:W-:Y:S05]  /*3010*/  EXIT ;  /* 0x000000000000794d */ /* 0x000fea0003800000 */
.L_x_19:
        /* <DEDUP_REMOVED lines=11> */
[----:B------:R-:W2:Y:S01]  /*30d0*/  LDG.E R2, desc[UR4][R2.64] ;  /* 0x0000000402027981 */ /* 0x000ea2000c1e1900 */
[----:B------:R-:W-:Y:S01]  /*30e0*/  IMAD.MOV.U32 R9, RZ, RZ, 0x1 ;  /* 0x00000001ff097424 */ /* 0x000fe200078e00ff */
[----:B-1----:R-:W-:-:S04]  /*30f0*/  PRMT R0, R0, 0x7604, RZ ;  /* 0x0000760400007816 */ /* 0x002fc800000000ff */
[--C-:B------:R-:W-:Y:S02]  /*3100*/  PRMT R7, RZ, 0x4, R0.reuse ;  /* 0x00000004ff077816 */ /* 0x100fe40000000000 */
[----:B------:R-:W-:Y:S02]  /*3110*/  PRMT R0, RZ, 0x5, R0 ;  /* 0x00000005ff007816 */ /* 0x000fe40000000000 */
[----:B--2---:R-:W-:-:S04]  /*3120*/  SHF.R.U32.HI R7, RZ, R7, R2 ;  /* 0x00000007ff077219 */ /* 0x004fc80000011602 */
[----:B------:R-:W-:-:S05]  /*3130*/  SGXT.U32 R7, R7, R0 ;  /* 0x000000000707721a */ /* 0x000fca0000000000 */
[----:B0-----:R-:W-:-:S05]  /*3140*/  IMAD.WIDE R4, R7, 0x4, R4 ;  /* 0x0000000407047825 */ /* 0x001fca00078e0204 */
[----:B------:R-:W-:Y:S01]  /*3150*/  REDG.E.ADD.STRONG.GPU desc[UR4][R4.64], R9 ;  /* 0x000000090400798e */ /* 0x000fe2000c12e104 */
[----:B------:R-:W-:Y:S05]  /*3160*/  EXIT ;  /* 0x000000000000794d */ /* 0x000fea0003800000 */
.L_x_120:
        /* <DEDUP_REMOVED lines=9> */
.L_x_123:


//--------------------- .nv.shared._Z7ReorderiPiiiS_S_ --------------------------
	.section	.nv.shared._Z7ReorderiPiiiS_S_,"aw",@nobits
	.sectionflags	@""
	.align	16
	.zero		1024


//--------------------- .nv.shared.reserved.0     --------------------------
	.section	.nv.shared.reserved.0,"aw",@nobits
	.weak		__nv_reservedSMEM_offset_0_alias
	.size		__nv_reservedSMEM_offset_0_alias, 0, 64
	.other		__nv_reservedSMEM_offset_0_alias,@"STO_CUDA_RESERVED_SHARED STV_DEFAULT"
__nv_reservedSMEM_offset_0_alias:
	.zero		0
	.zero		64


//--------------------- .nv.shared._Z10prefixScanPiiS_ --------------------------
	.section	.nv.shared._Z10prefixScanPiiS_,"aw",@nobits
	.sectionflags	@""
	.align	16
	.zero		1024


//--------------------- .nv.shared._Z9histogramiPiiiS_ --------------------------
	.section	.nv.shared._Z9histogramiPiiiS_,"aw",@nobits
	.sectionflags	@""
	.align	16
	.zero		1024


//--------------------- .nv.constant0._Z7ReorderiPiiiS_S_ --------------------------
	.section	.nv.constant0._Z7ReorderiPiiiS_S_,"a",@progbits
	.sectionflags	@""
	.align	4
.nv.constant0._Z7ReorderiPiiiS_S_:
	.zero		936


//--------------------- .nv.constant0._Z10prefixScanPiiS_ --------------------------
	.section	.nv.constant0._Z10prefixScanPiiS_,"a",@progbits
	.sectionflags	@""
	.align	4
.nv.constant0._Z10prefixScanPiiS_:
	.zero		920


//--------------------- .nv.constant0._Z9histogramiPiiiS_ --------------------------
	.section	.nv.constant0._Z9histogramiPiiiS_,"a",@progbits
	.sectionflags	@""
	.align	4
.nv.constant0._Z9histogramiPiiiS_:
	.zero		928


//--------------------- SYMBOLS --------------------------

	.type		.nv.reservedSmem.offset0,@object
	.size		.nv.reservedSmem.offset0,0x4
	.type		.nv.reservedSmem.cap,@object
	.size		.nv.reservedSmem.cap,0x4
